//
// Generated by NVIDIA NVVM Compiler
//
// Compiler Build ID: CL-36424714
// Cuda compilation tools, release 13.0, V13.0.88
// Based on NVVM 20.0.0
//

.version 9.0
.target sm_100
.address_size 64

	// .globl	_Z5printv
.func  (.param .b64 func_retval0) __internal_accurate_pow
(
	.param .b64 __internal_accurate_pow_param_0,
	.param .b64 __internal_accurate_pow_param_1
)
;
.global .align 4 .b8 precalc_xorwow_matrix[102400];
.global .align 4 .b8 precalc_xorwow_offset_matrix[102400];
.global .align 4 .b8 mrg32k3aM1[2304];
.global .align 4 .b8 mrg32k3aM2[2304];
.global .align 4 .b8 mrg32k3aM1SubSeq[2016];
.global .align 4 .b8 mrg32k3aM2SubSeq[2016];
.global .align 4 .b8 mrg32k3aM1Seq[2304];
.global .align 4 .b8 mrg32k3aM2Seq[2304];
.const .align 8 .b8 __cr_lgamma_table[72];

.visible .entry _Z5printv()
{


	ret;

}
	// .globl	_Z10initializePfS_S_S_S_
.visible .entry _Z10initializePfS_S_S_S_(
	.param .u64 .ptr .align 1 _Z10initializePfS_S_S_S__param_0,
	.param .u64 .ptr .align 1 _Z10initializePfS_S_S_S__param_1,
	.param .u64 .ptr .align 1 _Z10initializePfS_S_S_S__param_2,
	.param .u64 .ptr .align 1 _Z10initializePfS_S_S_S__param_3,
	.param .u64 .ptr .align 1 _Z10initializePfS_S_S_S__param_4
)
{
	.reg .b32 	%r<6>;
	.reg .b64 	%rd<17>;

	ld.param.u64 	%rd1, [_Z10initializePfS_S_S_S__param_0];
	ld.param.u64 	%rd2, [_Z10initializePfS_S_S_S__param_1];
	ld.param.u64 	%rd3, [_Z10initializePfS_S_S_S__param_2];
	ld.param.u64 	%rd4, [_Z10initializePfS_S_S_S__param_3];
	ld.param.u64 	%rd5, [_Z10initializePfS_S_S_S__param_4];
	cvta.to.global.u64 	%rd6, %rd1;
	cvta.to.global.u64 	%rd7, %rd2;
	cvta.to.global.u64 	%rd8, %rd4;
	cvta.to.global.u64 	%rd9, %rd5;
	cvta.to.global.u64 	%rd10, %rd3;
	mov.u32 	%r1, %tid.x;
	mul.wide.u32 	%rd11, %r1, 4;
	add.s64 	%rd12, %rd6, %rd11;
	mov.b32 	%r2, 1333788672;
	st.global.u32 	[%rd12], %r2;
	add.s64 	%rd13, %rd7, %rd11;
	st.global.u32 	[%rd13], %r2;
	add.s64 	%rd14, %rd8, %rd11;
	mov.b32 	%r3, 1250103919;
	st.global.u32 	[%rd14], %r3;
	add.s64 	%rd15, %rd9, %rd11;
	mov.b32 	%r4, 981668463;
	st.global.u32 	[%rd15], %r4;
	add.s64 	%rd16, %rd10, %rd11;
	mov.b32 	%r5, 1150017536;
	st.global.u32 	[%rd16], %r5;
	ret;

}
	// .globl	_Z16updateVelocitiesPfS_S_S_S_
.visible .entry _Z16updateVelocitiesPfS_S_S_S_(
	.param .u64 .ptr .align 1 _Z16updateVelocitiesPfS_S_S_S__param_0,
	.param .u64 .ptr .align 1 _Z16updateVelocitiesPfS_S_S_S__param_1,
	.param .u64 .ptr .align 1 _Z16updateVelocitiesPfS_S_S_S__param_2,
	.param .u64 .ptr .align 1 _Z16updateVelocitiesPfS_S_S_S__param_3,
	.param .u64 .ptr .align 1 _Z16updateVelocitiesPfS_S_S_S__param_4
)
{
	.reg .pred 	%p<82>;
	.reg .b32 	%r<107>;
	.reg .b32 	%f<23>;
	.reg .b64 	%rd<31>;
	.reg .b64 	%fd<133>;

	mov.u32 	%r1, %tid.x;
	mov.u32 	%r2, %tid.y;
	setp.eq.s32 	%p1, %r1, %r2;
	@%p1 bra 	$L__BB2_44;
	ld.param.u64 	%rd29, [_Z16updateVelocitiesPfS_S_S_S__param_4];
	ld.param.u64 	%rd28, [_Z16updateVelocitiesPfS_S_S_S__param_3];
	ld.param.u64 	%rd25, [_Z16updateVelocitiesPfS_S_S_S__param_0];
	cvta.to.global.u64 	%rd11, %rd25;
	cvta.to.global.u64 	%rd12, %rd28;
	cvta.to.global.u64 	%rd13, %rd29;
	mul.wide.u32 	%rd14, %r1, 4;
	add.s64 	%rd1, %rd11, %rd14;
	ld.global.f32 	%f1, [%rd1];
	mul.wide.u32 	%rd15, %r2, 4;
	add.s64 	%rd2, %rd11, %rd15;
	ld.global.f32 	%f2, [%rd2];
	add.s64 	%rd3, %rd12, %rd14;
	ld.global.f32 	%f13, [%rd3];
	add.s64 	%rd16, %rd13, %rd14;
	ld.global.f32 	%f3, [%rd16];
	add.s64 	%rd4, %rd12, %rd15;
	ld.global.f32 	%f14, [%rd4];
	add.s64 	%rd5, %rd13, %rd15;
	ld.global.f32 	%f4, [%rd5];
	sub.f32 	%f5, %f13, %f14;
	cvt.f64.f32 	%fd1, %f5;
	{
	.reg .b32 %temp; 
	mov.b64 	{%temp, %r3}, %fd1;
	}
	mov.f64 	%fd52, 0d4000000000000000;
	{
	.reg .b32 %temp; 
	mov.b64 	{%temp, %r13}, %fd52;
	}
	and.b32  	%r5, %r13, 2146435072;
	setp.eq.s32 	%p2, %r5, 1062207488;
	abs.f64 	%fd2, %fd1;
	{ // callseq 0, 0
	.param .b64 param0;
	st.param.f64 	[param0], %fd2;
	.param .b64 param1;
	st.param.f64 	[param1], 0d4000000000000000;
	.param .b64 retval0;
	call.uni (retval0), 
	__internal_accurate_pow, 
	(
	param0, 
	param1
	);
	ld.param.f64 	%fd53, [retval0];
	} // callseq 0
	setp.lt.s32 	%p3, %r3, 0;
	neg.f64 	%fd55, %fd53;
	selp.f64 	%fd56, %fd55, %fd53, %p2;
	selp.f64 	%fd122, %fd56, %fd53, %p3;
	setp.neu.f32 	%p4, %f5, 0f00000000;
	@%p4 bra 	$L__BB2_3;
	selp.b32 	%r14, %r3, 0, %p2;
	setp.lt.s32 	%p6, %r13, 0;
	or.b32  	%r15, %r14, 2146435072;
	selp.b32 	%r16, %r15, %r14, %p6;
	mov.b32 	%r17, 0;
	mov.b64 	%fd122, {%r17, %r16};
$L__BB2_3:
	add.f64 	%fd57, %fd1, 0d4000000000000000;
	{
	.reg .b32 %temp; 
	mov.b64 	{%temp, %r18}, %fd57;
	}
	and.b32  	%r19, %r18, 2146435072;
	setp.ne.s32 	%p7, %r19, 2146435072;
	@%p7 bra 	$L__BB2_8;
	setp.num.f32 	%p8, %f5, %f5;
	@%p8 bra 	$L__BB2_6;
	mov.f64 	%fd58, 0d4000000000000000;
	add.rn.f64 	%fd122, %fd1, %fd58;
	bra.uni 	$L__BB2_8;
$L__BB2_6:
	setp.neu.f64 	%p9, %fd2, 0d7FF0000000000000;
	@%p9 bra 	$L__BB2_8;
	setp.lt.s32 	%p10, %r3, 0;
	setp.eq.s32 	%p11, %r5, 1062207488;
	setp.lt.s32 	%p12, %r13, 0;
	selp.b32 	%r21, 0, 2146435072, %p12;
	and.b32  	%r22, %r13, 2147483647;
	setp.ne.s32 	%p13, %r22, 1071644672;
	or.b32  	%r23, %r21, -2147483648;
	selp.b32 	%r24, %r23, %r21, %p13;
	selp.b32 	%r25, %r24, %r21, %p11;
	selp.b32 	%r26, %r25, %r21, %p10;
	mov.b32 	%r27, 0;
	mov.b64 	%fd122, {%r27, %r26};
$L__BB2_8:
	setp.eq.s32 	%p14, %r5, 1062207488;
	setp.eq.f32 	%p15, %f5, 0f3F800000;
	selp.f64 	%fd9, 0d3FF0000000000000, %fd122, %p15;
	sub.f32 	%f6, %f3, %f4;
	cvt.f64.f32 	%fd10, %f6;
	{
	.reg .b32 %temp; 
	mov.b64 	{%temp, %r6}, %fd10;
	}
	abs.f64 	%fd11, %fd10;
	{ // callseq 1, 0
	.param .b64 param0;
	st.param.f64 	[param0], %fd11;
	.param .b64 param1;
	st.param.f64 	[param1], 0d4000000000000000;
	.param .b64 retval0;
	call.uni (retval0), 
	__internal_accurate_pow, 
	(
	param0, 
	param1
	);
	ld.param.f64 	%fd59, [retval0];
	} // callseq 1
	setp.lt.s32 	%p16, %r6, 0;
	neg.f64 	%fd61, %fd59;
	selp.f64 	%fd62, %fd61, %fd59, %p14;
	selp.f64 	%fd124, %fd62, %fd59, %p16;
	setp.neu.f32 	%p17, %f6, 0f00000000;
	@%p17 bra 	$L__BB2_10;
	selp.b32 	%r29, %r6, 0, %p14;
	setp.lt.s32 	%p19, %r13, 0;
	or.b32  	%r30, %r29, 2146435072;
	selp.b32 	%r31, %r30, %r29, %p19;
	mov.b32 	%r32, 0;
	mov.b64 	%fd124, {%r32, %r31};
$L__BB2_10:
	add.f64 	%fd63, %fd10, 0d4000000000000000;
	{
	.reg .b32 %temp; 
	mov.b64 	{%temp, %r33}, %fd63;
	}
	and.b32  	%r34, %r33, 2146435072;
	setp.ne.s32 	%p20, %r34, 2146435072;
	@%p20 bra 	$L__BB2_15;
	setp.num.f32 	%p21, %f6, %f6;
	@%p21 bra 	$L__BB2_13;
	mov.f64 	%fd64, 0d4000000000000000;
	add.rn.f64 	%fd124, %fd10, %fd64;
	bra.uni 	$L__BB2_15;
$L__BB2_13:
	setp.neu.f64 	%p22, %fd11, 0d7FF0000000000000;
	@%p22 bra 	$L__BB2_15;
	setp.lt.s32 	%p23, %r6, 0;
	setp.eq.s32 	%p24, %r5, 1062207488;
	setp.lt.s32 	%p25, %r13, 0;
	selp.b32 	%r36, 0, 2146435072, %p25;
	and.b32  	%r37, %r13, 2147483647;
	setp.ne.s32 	%p26, %r37, 1071644672;
	or.b32  	%r38, %r36, -2147483648;
	selp.b32 	%r39, %r38, %r36, %p26;
	selp.b32 	%r40, %r39, %r36, %p24;
	selp.b32 	%r41, %r40, %r36, %p23;
	mov.b32 	%r42, 0;
	mov.b64 	%fd124, {%r42, %r41};
$L__BB2_15:
	setp.eq.f32 	%p27, %f6, 0f3F800000;
	selp.f64 	%fd65, 0d3FF0000000000000, %fd124, %p27;
	add.f64 	%fd66, %fd9, %fd65;
	sqrt.rn.f64 	%fd67, %fd66;
	cvt.rn.f32.f64 	%f7, %fd67;
	cvt.f64.f32 	%fd18, %f7;
	{
	.reg .b32 %temp; 
	mov.b64 	{%temp, %r7}, %fd18;
	}
	mov.f64 	%fd68, 0d4008000000000000;
	{
	.reg .b32 %temp; 
	mov.b64 	{%temp, %r43}, %fd68;
	}
	and.b32  	%r9, %r43, 2146435072;
	setp.eq.s32 	%p28, %r9, 1073741824;
	abs.f64 	%fd19, %fd18;
	{ // callseq 2, 0
	.param .b64 param0;
	st.param.f64 	[param0], %fd19;
	.param .b64 param1;
	st.param.f64 	[param1], 0d4008000000000000;
	.param .b64 retval0;
	call.uni (retval0), 
	__internal_accurate_pow, 
	(
	param0, 
	param1
	);
	ld.param.f64 	%fd69, [retval0];
	} // callseq 2
	setp.lt.s32 	%p29, %r7, 0;
	neg.f64 	%fd71, %fd69;
	selp.f64 	%fd72, %fd71, %fd69, %p28;
	selp.f64 	%fd126, %fd72, %fd69, %p29;
	setp.neu.f32 	%p30, %f7, 0f00000000;
	@%p30 bra 	$L__BB2_17;
	selp.b32 	%r44, %r7, 0, %p28;
	setp.lt.s32 	%p32, %r43, 0;
	or.b32  	%r45, %r44, 2146435072;
	selp.b32 	%r46, %r45, %r44, %p32;
	mov.b32 	%r47, 0;
	mov.b64 	%fd126, {%r47, %r46};
$L__BB2_17:
	add.f64 	%fd73, %fd18, 0d4008000000000000;
	{
	.reg .b32 %temp; 
	mov.b64 	{%temp, %r48}, %fd73;
	}
	and.b32  	%r49, %r48, 2146435072;
	setp.ne.s32 	%p33, %r49, 2146435072;
	@%p33 bra 	$L__BB2_22;
	setp.num.f32 	%p34, %f7, %f7;
	@%p34 bra 	$L__BB2_20;
	mov.f64 	%fd74, 0d4008000000000000;
	add.rn.f64 	%fd126, %fd18, %fd74;
	bra.uni 	$L__BB2_22;
$L__BB2_20:
	setp.neu.f64 	%p35, %fd19, 0d7FF0000000000000;
	@%p35 bra 	$L__BB2_22;
	setp.lt.s32 	%p36, %r7, 0;
	setp.eq.s32 	%p37, %r9, 1073741824;
	setp.lt.s32 	%p38, %r43, 0;
	selp.b32 	%r51, 0, 2146435072, %p38;
	and.b32  	%r52, %r43, 2147483647;
	setp.ne.s32 	%p39, %r52, 1071644672;
	or.b32  	%r53, %r51, -2147483648;
	selp.b32 	%r54, %r53, %r51, %p39;
	selp.b32 	%r55, %r54, %r51, %p37;
	selp.b32 	%r56, %r55, %r51, %p36;
	mov.b32 	%r57, 0;
	mov.b64 	%fd126, {%r57, %r56};
$L__BB2_22:
	ld.param.u64 	%rd30, [_Z16updateVelocitiesPfS_S_S_S__param_4];
	ld.param.u64 	%rd26, [_Z16updateVelocitiesPfS_S_S_S__param_1];
	{ // callseq 3, 0
	.param .b64 param0;
	st.param.f64 	[param0], 0d4024000000000000;
	.param .b64 param1;
	st.param.f64 	[param1], 0dC026000000000000;
	.param .b64 retval0;
	call.uni (retval0), 
	__internal_accurate_pow, 
	(
	param0, 
	param1
	);
	ld.param.f64 	%fd75, [retval0];
	} // callseq 3
	neg.f64 	%fd77, %fd75;
	mov.f64 	%fd78, 0d4024000000000000;
	{
	.reg .b32 %temp; 
	mov.b64 	{%temp, %r58}, %fd78;
	}
	setp.lt.s32 	%p40, %r58, 0;
	mov.f64 	%fd79, 0dC026000000000000;
	{
	.reg .b32 %temp; 
	mov.b64 	{%temp, %r59}, %fd79;
	}
	and.b32  	%r61, %r59, 2146435072;
	setp.eq.s32 	%p41, %r61, 1075838976;
	selp.f64 	%fd80, %fd77, %fd75, %p41;
	selp.f64 	%fd81, %fd80, %fd75, %p40;
	mul.f64 	%fd82, %fd81, 0d401AB126E978D4FE;
	setp.eq.s32 	%p42, %r5, 1062207488;
	setp.eq.f32 	%p43, %f7, 0f3F800000;
	selp.f64 	%fd83, 0d3FF0000000000000, %fd126, %p43;
	cvt.f64.f32 	%fd84, %f2;
	cvt.f64.f32 	%fd85, %f1;
	mul.f64 	%fd86, %fd82, %fd85;
	mul.f64 	%fd87, %fd86, %fd84;
	div.rn.f64 	%fd88, %fd87, %fd83;
	mul.f64 	%fd89, %fd88, %fd1;
	cvta.to.global.u64 	%rd17, %rd26;
	mul.wide.u32 	%rd18, %r1, 4;
	add.s64 	%rd19, %rd17, %rd18;
	ld.global.f32 	%f15, [%rd19];
	cvt.f64.f32 	%fd90, %f15;
	sub.f64 	%fd91, %fd90, %fd89;
	cvt.rn.f32.f64 	%f16, %fd91;
	st.global.f32 	[%rd19], %f16;
	ld.global.f32 	%f17, [%rd1];
	cvt.f64.f32 	%fd92, %f17;
	mul.f64 	%fd93, %fd82, %fd92;
	ld.global.f32 	%f18, [%rd2];
	cvt.f64.f32 	%fd94, %f18;
	mul.f64 	%fd26, %fd93, %fd94;
	ld.global.f32 	%f19, [%rd3];
	cvta.to.global.u64 	%rd20, %rd30;
	add.s64 	%rd21, %rd20, %rd18;
	ld.global.f32 	%f8, [%rd21];
	ld.global.f32 	%f20, [%rd4];
	ld.global.f32 	%f9, [%rd5];
	sub.f32 	%f10, %f19, %f20;
	cvt.f64.f32 	%fd27, %f10;
	{
	.reg .b32 %temp; 
	mov.b64 	{%temp, %r10}, %fd27;
	}
	abs.f64 	%fd28, %fd27;
	{ // callseq 4, 0
	.param .b64 param0;
	st.param.f64 	[param0], %fd28;
	.param .b64 param1;
	st.param.f64 	[param1], 0d4000000000000000;
	.param .b64 retval0;
	call.uni (retval0), 
	__internal_accurate_pow, 
	(
	param0, 
	param1
	);
	ld.param.f64 	%fd95, [retval0];
	} // callseq 4
	setp.lt.s32 	%p44, %r10, 0;
	neg.f64 	%fd97, %fd95;
	selp.f64 	%fd98, %fd97, %fd95, %p42;
	selp.f64 	%fd128, %fd98, %fd95, %p44;
	setp.neu.f32 	%p45, %f10, 0f00000000;
	@%p45 bra 	$L__BB2_24;
	setp.eq.s32 	%p46, %r5, 1062207488;
	selp.b32 	%r63, %r10, 0, %p46;
	setp.lt.s32 	%p47, %r13, 0;
	or.b32  	%r64, %r63, 2146435072;
	selp.b32 	%r65, %r64, %r63, %p47;
	mov.b32 	%r66, 0;
	mov.b64 	%fd128, {%r66, %r65};
$L__BB2_24:
	add.f64 	%fd99, %fd27, 0d4000000000000000;
	{
	.reg .b32 %temp; 
	mov.b64 	{%temp, %r67}, %fd99;
	}
	and.b32  	%r68, %r67, 2146435072;
	setp.ne.s32 	%p48, %r68, 2146435072;
	@%p48 bra 	$L__BB2_29;
	setp.num.f32 	%p49, %f10, %f10;
	@%p49 bra 	$L__BB2_27;
	mov.f64 	%fd100, 0d4000000000000000;
	add.rn.f64 	%fd128, %fd27, %fd100;
	bra.uni 	$L__BB2_29;
$L__BB2_27:
	setp.neu.f64 	%p50, %fd28, 0d7FF0000000000000;
	@%p50 bra 	$L__BB2_29;
	setp.lt.s32 	%p51, %r10, 0;
	setp.eq.s32 	%p52, %r5, 1062207488;
	setp.lt.s32 	%p53, %r13, 0;
	selp.b32 	%r70, 0, 2146435072, %p53;
	and.b32  	%r71, %r13, 2147483647;
	setp.ne.s32 	%p54, %r71, 1071644672;
	or.b32  	%r72, %r70, -2147483648;
	selp.b32 	%r73, %r72, %r70, %p54;
	selp.b32 	%r74, %r73, %r70, %p52;
	selp.b32 	%r75, %r74, %r70, %p51;
	mov.b32 	%r76, 0;
	mov.b64 	%fd128, {%r76, %r75};
$L__BB2_29:
	setp.eq.s32 	%p55, %r5, 1062207488;
	setp.eq.f32 	%p56, %f10, 0f3F800000;
	selp.f64 	%fd35, 0d3FF0000000000000, %fd128, %p56;
	sub.f32 	%f11, %f8, %f9;
	cvt.f64.f32 	%fd36, %f11;
	{
	.reg .b32 %temp; 
	mov.b64 	{%temp, %r11}, %fd36;
	}
	abs.f64 	%fd37, %fd36;
	{ // callseq 5, 0
	.param .b64 param0;
	st.param.f64 	[param0], %fd37;
	.param .b64 param1;
	st.param.f64 	[param1], 0d4000000000000000;
	.param .b64 retval0;
	call.uni (retval0), 
	__internal_accurate_pow, 
	(
	param0, 
	param1
	);
	ld.param.f64 	%fd101, [retval0];
	} // callseq 5
	setp.lt.s32 	%p57, %r11, 0;
	neg.f64 	%fd103, %fd101;
	selp.f64 	%fd104, %fd103, %fd101, %p55;
	selp.f64 	%fd130, %fd104, %fd101, %p57;
	setp.neu.f32 	%p58, %f11, 0f00000000;
	@%p58 bra 	$L__BB2_31;
	setp.eq.s32 	%p59, %r5, 1062207488;
	selp.b32 	%r78, %r11, 0, %p59;
	setp.lt.s32 	%p60, %r13, 0;
	or.b32  	%r79, %r78, 2146435072;
	selp.b32 	%r80, %r79, %r78, %p60;
	mov.b32 	%r81, 0;
	mov.b64 	%fd130, {%r81, %r80};
$L__BB2_31:
	add.f64 	%fd105, %fd36, 0d4000000000000000;
	{
	.reg .b32 %temp; 
	mov.b64 	{%temp, %r82}, %fd105;
	}
	and.b32  	%r83, %r82, 2146435072;
	setp.ne.s32 	%p61, %r83, 2146435072;
	@%p61 bra 	$L__BB2_36;
	setp.num.f32 	%p62, %f11, %f11;
	@%p62 bra 	$L__BB2_34;
	mov.f64 	%fd106, 0d4000000000000000;
	add.rn.f64 	%fd130, %fd36, %fd106;
	bra.uni 	$L__BB2_36;
$L__BB2_34:
	setp.neu.f64 	%p63, %fd37, 0d7FF0000000000000;
	@%p63 bra 	$L__BB2_36;
	setp.lt.s32 	%p64, %r11, 0;
	setp.eq.s32 	%p65, %r5, 1062207488;
	setp.lt.s32 	%p66, %r13, 0;
	selp.b32 	%r85, 0, 2146435072, %p66;
	and.b32  	%r86, %r13, 2147483647;
	setp.ne.s32 	%p67, %r86, 1071644672;
	or.b32  	%r87, %r85, -2147483648;
	selp.b32 	%r88, %r87, %r85, %p67;
	selp.b32 	%r89, %r88, %r85, %p65;
	selp.b32 	%r90, %r89, %r85, %p64;
	mov.b32 	%r91, 0;
	mov.b64 	%fd130, {%r91, %r90};
$L__BB2_36:
	setp.eq.s32 	%p68, %r9, 1073741824;
	setp.eq.f32 	%p69, %f11, 0f3F800000;
	selp.f64 	%fd107, 0d3FF0000000000000, %fd130, %p69;
	add.f64 	%fd108, %fd35, %fd107;
	sqrt.rn.f64 	%fd109, %fd108;
	cvt.rn.f32.f64 	%f12, %fd109;
	cvt.f64.f32 	%fd44, %f12;
	{
	.reg .b32 %temp; 
	mov.b64 	{%temp, %r12}, %fd44;
	}
	abs.f64 	%fd45, %fd44;
	{ // callseq 6, 0
	.param .b64 param0;
	st.param.f64 	[param0], %fd45;
	.param .b64 param1;
	st.param.f64 	[param1], 0d4008000000000000;
	.param .b64 retval0;
	call.uni (retval0), 
	__internal_accurate_pow, 
	(
	param0, 
	param1
	);
	ld.param.f64 	%fd110, [retval0];
	} // callseq 6
	setp.lt.s32 	%p70, %r12, 0;
	neg.f64 	%fd112, %fd110;
	selp.f64 	%fd113, %fd112, %fd110, %p68;
	selp.f64 	%fd132, %fd113, %fd110, %p70;
	setp.neu.f32 	%p71, %f12, 0f00000000;
	@%p71 bra 	$L__BB2_38;
	setp.eq.s32 	%p72, %r9, 1073741824;
	selp.b32 	%r93, %r12, 0, %p72;
	setp.lt.s32 	%p73, %r43, 0;
	or.b32  	%r94, %r93, 2146435072;
	selp.b32 	%r95, %r94, %r93, %p73;
	mov.b32 	%r96, 0;
	mov.b64 	%fd132, {%r96, %r95};
$L__BB2_38:
	add.f64 	%fd114, %fd44, 0d4008000000000000;
	{
	.reg .b32 %temp; 
	mov.b64 	{%temp, %r97}, %fd114;
	}
	and.b32  	%r98, %r97, 2146435072;
	setp.ne.s32 	%p74, %r98, 2146435072;
	@%p74 bra 	$L__BB2_43;
	setp.num.f32 	%p75, %f12, %f12;
	@%p75 bra 	$L__BB2_41;
	mov.f64 	%fd115, 0d4008000000000000;
	add.rn.f64 	%fd132, %fd44, %fd115;
	bra.uni 	$L__BB2_43;
$L__BB2_41:
	setp.neu.f64 	%p76, %fd45, 0d7FF0000000000000;
	@%p76 bra 	$L__BB2_43;
	setp.lt.s32 	%p77, %r12, 0;
	setp.eq.s32 	%p78, %r9, 1073741824;
	setp.lt.s32 	%p79, %r43, 0;
	selp.b32 	%r100, 0, 2146435072, %p79;
	and.b32  	%r101, %r43, 2147483647;
	setp.ne.s32 	%p80, %r101, 1071644672;
	or.b32  	%r102, %r100, -2147483648;
	selp.b32 	%r103, %r102, %r100, %p80;
	selp.b32 	%r104, %r103, %r100, %p78;
	selp.b32 	%r105, %r104, %r100, %p77;
	mov.b32 	%r106, 0;
	mov.b64 	%fd132, {%r106, %r105};
$L__BB2_43:
	ld.param.u64 	%rd27, [_Z16updateVelocitiesPfS_S_S_S__param_2];
	setp.eq.f32 	%p81, %f12, 0f3F800000;
	selp.f64 	%fd116, 0d3FF0000000000000, %fd132, %p81;
	div.rn.f64 	%fd117, %fd26, %fd116;
	mul.f64 	%fd118, %fd117, %fd36;
	cvta.to.global.u64 	%rd22, %rd27;
	add.s64 	%rd24, %rd22, %rd18;
	ld.global.f32 	%f21, [%rd24];
	cvt.f64.f32 	%fd119, %f21;
	sub.f64 	%fd120, %fd119, %fd118;
	cvt.rn.f32.f64 	%f22, %fd120;
	st.global.f32 	[%rd24], %f22;
$L__BB2_44:
	ret;

}
	// .globl	_Z15updatePositionsPfS_S_S_S_
.visible .entry _Z15updatePositionsPfS_S_S_S_(
	.param .u64 .ptr .align 1 _Z15updatePositionsPfS_S_S_S__param_0,
	.param .u64 .ptr .align 1 _Z15updatePositionsPfS_S_S_S__param_1,
	.param .u64 .ptr .align 1 _Z15updatePositionsPfS_S_S_S__param_2,
	.param .u64 .ptr .align 1 _Z15updatePositionsPfS_S_S_S__param_3,
	.param .u64 .ptr .align 1 _Z15updatePositionsPfS_S_S_S__param_4
)
{


	ret;

}
.func  (.param .b64 func_retval0) __internal_accurate_pow(
	.param .b64 __internal_accurate_pow_param_0,
	.param .b64 __internal_accurate_pow_param_1
)
{
	.reg .pred 	%p<8>;
	.reg .b32 	%r<49>;
	.reg .b32 	%f<3>;
	.reg .b64 	%fd<109>;

	ld.param.f64 	%fd10, [__internal_accurate_pow_param_0];
	ld.param.f64 	%fd11, [__internal_accurate_pow_param_1];
	{
	.reg .b32 %temp; 
	mov.b64 	{%temp, %r46}, %fd10;
	}
	{
	.reg .b32 %temp; 
	mov.b64 	{%r45, %temp}, %fd10;
	}
	shr.u32 	%r47, %r46, 20;
	setp.gt.u32 	%p1, %r46, 1048575;
	@%p1 bra 	$L__BB4_2;
	mul.f64 	%fd12, %fd10, 0d4350000000000000;
	{
	.reg .b32 %temp; 
	mov.b64 	{%temp, %r46}, %fd12;
	}
	{
	.reg .b32 %temp; 
	mov.b64 	{%r45, %temp}, %fd12;
	}
	shr.u32 	%r16, %r46, 20;
	add.s32 	%r47, %r16, -54;
$L__BB4_2:
	add.s32 	%r48, %r47, -1023;
	and.b32  	%r17, %r46, -2146435073;
	or.b32  	%r18, %r17, 1072693248;
	mov.b64 	%fd107, {%r45, %r18};
	setp.lt.u32 	%p2, %r18, 1073127583;
	@%p2 bra 	$L__BB4_4;
	{
	.reg .b32 %temp; 
	mov.b64 	{%r19, %temp}, %fd107;
	}
	{
	.reg .b32 %temp; 
	mov.b64 	{%temp, %r20}, %fd107;
	}
	add.s32 	%r21, %r20, -1048576;
	mov.b64 	%fd107, {%r19, %r21};
	add.s32 	%r48, %r47, -1022;
$L__BB4_4:
	add.f64 	%fd13, %fd107, 0dBFF0000000000000;
	add.f64 	%fd14, %fd107, 0d3FF0000000000000;
	rcp.approx.ftz.f64 	%fd15, %fd14;
	neg.f64 	%fd16, %fd14;
	fma.rn.f64 	%fd17, %fd16, %fd15, 0d3FF0000000000000;
	fma.rn.f64 	%fd18, %fd17, %fd17, %fd17;
	fma.rn.f64 	%fd19, %fd18, %fd15, %fd15;
	mul.f64 	%fd20, %fd13, %fd19;
	fma.rn.f64 	%fd21, %fd13, %fd19, %fd20;
	mul.f64 	%fd22, %fd21, %fd21;
	fma.rn.f64 	%fd23, %fd22, 0d3EB0F5FF7D2CAFE2, 0d3ED0F5D241AD3B5A;
	fma.rn.f64 	%fd24, %fd23, %fd22, 0d3EF3B20A75488A3F;
	fma.rn.f64 	%fd25, %fd24, %fd22, 0d3F1745CDE4FAECD5;
	fma.rn.f64 	%fd26, %fd25, %fd22, 0d3F3C71C7258A578B;
	fma.rn.f64 	%fd27, %fd26, %fd22, 0d3F6249249242B910;
	fma.rn.f64 	%fd28, %fd27, %fd22, 0d3F89999999999DFB;
	sub.f64 	%fd29, %fd13, %fd21;
	add.f64 	%fd30, %fd29, %fd29;
	neg.f64 	%fd31, %fd21;
	fma.rn.f64 	%fd32, %fd31, %fd13, %fd30;
	mul.f64 	%fd33, %fd19, %fd32;
	fma.rn.f64 	%fd34, %fd22, %fd28, 0d3FB5555555555555;
	mov.f64 	%fd35, 0d3FB5555555555555;
	sub.f64 	%fd36, %fd35, %fd34;
	fma.rn.f64 	%fd37, %fd22, %fd28, %fd36;
	add.f64 	%fd38, %fd37, 0dBC46A4CB00B9E7B0;
	add.f64 	%fd39, %fd34, %fd38;
	sub.f64 	%fd40, %fd34, %fd39;
	add.f64 	%fd41, %fd38, %fd40;
	mul.rn.f64 	%fd42, %fd21, %fd21;
	neg.f64 	%fd43, %fd42;
	fma.rn.f64 	%fd44, %fd21, %fd21, %fd43;
	{
	.reg .b32 %temp; 
	mov.b64 	{%r22, %temp}, %fd33;
	}
	{
	.reg .b32 %temp; 
	mov.b64 	{%temp, %r23}, %fd33;
	}
	add.s32 	%r24, %r23, 1048576;
	mov.b64 	%fd45, {%r22, %r24};
	fma.rn.f64 	%fd46, %fd21, %fd45, %fd44;
	mul.rn.f64 	%fd47, %fd42, %fd21;
	neg.f64 	%fd48, %fd47;
	fma.rn.f64 	%fd49, %fd42, %fd21, %fd48;
	fma.rn.f64 	%fd50, %fd42, %fd33, %fd49;
	fma.rn.f64 	%fd51, %fd46, %fd21, %fd50;
	mul.rn.f64 	%fd52, %fd39, %fd47;
	neg.f64 	%fd53, %fd52;
	fma.rn.f64 	%fd54, %fd39, %fd47, %fd53;
	fma.rn.f64 	%fd55, %fd39, %fd51, %fd54;
	fma.rn.f64 	%fd56, %fd41, %fd47, %fd55;
	add.f64 	%fd57, %fd52, %fd56;
	sub.f64 	%fd58, %fd52, %fd57;
	add.f64 	%fd59, %fd56, %fd58;
	add.f64 	%fd60, %fd21, %fd57;
	sub.f64 	%fd61, %fd21, %fd60;
	add.f64 	%fd62, %fd57, %fd61;
	add.f64 	%fd63, %fd59, %fd62;
	add.f64 	%fd64, %fd33, %fd63;
	add.f64 	%fd65, %fd60, %fd64;
	sub.f64 	%fd66, %fd60, %fd65;
	add.f64 	%fd67, %fd64, %fd66;
	xor.b32  	%r25, %r48, -2147483648;
	mov.b32 	%r26, 1127219200;
	mov.b64 	%fd68, {%r25, %r26};
	mov.b32 	%r27, -2147483648;
	mov.b64 	%fd69, {%r27, %r26};
	sub.f64 	%fd70, %fd68, %fd69;
	fma.rn.f64 	%fd71, %fd70, 0d3FE62E42FEFA39EF, %fd65;
	fma.rn.f64 	%fd72, %fd70, 0dBFE62E42FEFA39EF, %fd71;
	sub.f64 	%fd73, %fd72, %fd65;
	sub.f64 	%fd74, %fd67, %fd73;
	fma.rn.f64 	%fd75, %fd70, 0d3C7ABC9E3B39803F, %fd74;
	add.f64 	%fd76, %fd71, %fd75;
	sub.f64 	%fd77, %fd71, %fd76;
	add.f64 	%fd78, %fd75, %fd77;
	{
	.reg .b32 %temp; 
	mov.b64 	{%temp, %r28}, %fd11;
	}
	{
	.reg .b32 %temp; 
	mov.b64 	{%r29, %temp}, %fd11;
	}
	shl.b32 	%r30, %r28, 1;
	setp.gt.u32 	%p3, %r30, -33554433;
	and.b32  	%r31, %r28, -15728641;
	selp.b32 	%r32, %r31, %r28, %p3;
	mov.b64 	%fd79, {%r29, %r32};
	mul.rn.f64 	%fd80, %fd76, %fd79;
	neg.f64 	%fd81, %fd80;
	fma.rn.f64 	%fd82, %fd76, %fd79, %fd81;
	fma.rn.f64 	%fd83, %fd78, %fd79, %fd82;
	add.f64 	%fd4, %fd80, %fd83;
	sub.f64 	%fd84, %fd80, %fd4;
	add.f64 	%fd5, %fd83, %fd84;
	fma.rn.f64 	%fd85, %fd4, 0d3FF71547652B82FE, 0d4338000000000000;
	{
	.reg .b32 %temp; 
	mov.b64 	{%r13, %temp}, %fd85;
	}
	mov.f64 	%fd86, 0dC338000000000000;
	add.rn.f64 	%fd87, %fd85, %fd86;
	fma.rn.f64 	%fd88, %fd87, 0dBFE62E42FEFA39EF, %fd4;
	fma.rn.f64 	%fd89, %fd87, 0dBC7ABC9E3B39803F, %fd88;
	fma.rn.f64 	%fd90, %fd89, 0d3E5ADE1569CE2BDF, 0d3E928AF3FCA213EA;
	fma.rn.f64 	%fd91, %fd90, %fd89, 0d3EC71DEE62401315;
	fma.rn.f64 	%fd92, %fd91, %fd89, 0d3EFA01997C89EB71;
	fma.rn.f64 	%fd93, %fd92, %fd89, 0d3F2A01A014761F65;
	fma.rn.f64 	%fd94, %fd93, %fd89, 0d3F56C16C1852B7AF;
	fma.rn.f64 	%fd95, %fd94, %fd89, 0d3F81111111122322;
	fma.rn.f64 	%fd96, %fd95, %fd89, 0d3FA55555555502A1;
	fma.rn.f64 	%fd97, %fd96, %fd89, 0d3FC5555555555511;
	fma.rn.f64 	%fd98, %fd97, %fd89, 0d3FE000000000000B;
	fma.rn.f64 	%fd99, %fd98, %fd89, 0d3FF0000000000000;
	fma.rn.f64 	%fd100, %fd99, %fd89, 0d3FF0000000000000;
	{
	.reg .b32 %temp; 
	mov.b64 	{%r14, %temp}, %fd100;
	}
	{
	.reg .b32 %temp; 
	mov.b64 	{%temp, %r15}, %fd100;
	}
	shl.b32 	%r33, %r13, 20;
	add.s32 	%r34, %r33, %r15;
	mov.b64 	%fd108, {%r14, %r34};
	{
	.reg .b32 %temp; 
	mov.b64 	{%temp, %r35}, %fd4;
	}
	mov.b32 	%f2, %r35;
	abs.f32 	%f1, %f2;
	setp.lt.f32 	%p4, %f1, 0f4086232B;
	@%p4 bra 	$L__BB4_7;
	setp.lt.f64 	%p5, %fd4, 0d0000000000000000;
	add.f64 	%fd101, %fd4, 0d7FF0000000000000;
	selp.f64 	%fd108, 0d0000000000000000, %fd101, %p5;
	setp.geu.f32 	%p6, %f1, 0f40874800;
	@%p6 bra 	$L__BB4_7;
	shr.u32 	%r36, %r13, 31;
	add.s32 	%r37, %r13, %r36;
	shr.s32 	%r38, %r37, 1;
	shl.b32 	%r39, %r38, 20;
	add.s32 	%r40, %r15, %r39;
	mov.b64 	%fd102, {%r14, %r40};
	sub.s32 	%r41, %r13, %r38;
	shl.b32 	%r42, %r41, 20;
	add.s32 	%r43, %r42, 1072693248;
	mov.b32 	%r44, 0;
	mov.b64 	%fd103, {%r44, %r43};
	mul.f64 	%fd108, %fd103, %fd102;
$L__BB4_7:
	abs.f64 	%fd104, %fd108;
	setp.eq.f64 	%p7, %fd104, 0d7FF0000000000000;
	fma.rn.f64 	%fd105, %fd108, %fd5, %fd108;
	selp.f64 	%fd106, %fd108, %fd105, %p7;
	st.param.f64 	[func_retval0], %fd106;
	ret;

}


// ===== COMPILED SASS (sm_100) =====

	.target	sm_100

	.elftype	@"ET_EXEC"


//--------------------- .note.nv.tkinfo           --------------------------
	.section	.note.nv.tkinfo,"",@"SHT_NOTE"
	.sectionflags	@"SHF_NOTE_NV_TKINFO"
	.tkinfo
        /*0018*/ 	.word	0x00000002
        /*0030*/ 	.string	""
        /*0030*/ 	.string	"ptxas"
        /*0030*/ 	.string	"Cuda compilation tools, release 13.0, V13.0.88"
        /*0030*/ 	.string	"Build cuda_13.0.r13.0/compiler.36424714_0"
        /*0030*/ 	.string	"-arch sm_100 -m 64 "



//--------------------- .note.nv.cuinfo           --------------------------
	.section	.note.nv.cuinfo,"",@"SHT_NOTE"
	.sectionflags	@"SHF_NOTE_NV_CUINFO"
        /*0018*/ 	.short	0x0002
        /*001a*/ 	.short	0x0064
        /*001c*/ 	.short	0x0082
	.zero		2


//--------------------- .nv.info                  --------------------------
	.section	.nv.info,"",@"SHT_CUDA_INFO"
	.align	4


	//----- nvinfo : EIATTR_REGCOUNT
	.align		4
        /*0000*/ 	.byte	0x04, 0x2f
        /*0002*/ 	.short	(.L_10 - .L_9)
	.align		4
.L_9:
        /*0004*/ 	.word	index@(_Z5printv)
        /*0008*/ 	.word	0x00000004


	//----- nvinfo : EIATTR_FRAME_SIZE
	.align		4
.L_10:
        /*000c*/ 	.byte	0x04, 0x11
        /*000e*/ 	.short	(.L_12 - .L_11)
	.align		4
.L_11:
        /*0010*/ 	.word	index@(_Z5printv)
        /*0014*/ 	.word	0x00000000


	//----- nvinfo : EIATTR_REGCOUNT
	.align		4
.L_12:
        /*0018*/ 	.byte	0x04, 0x2f
        /*001a*/ 	.short	(.L_14 - .L_13)
	.align		4
.L_13:
        /*001c*/ 	.word	index@(_Z10initializePfS_S_S_S_)
        /*0020*/ 	.word	0x00000016


	//----- nvinfo : EIATTR_FRAME_SIZE
	.align		4
.L_14:
        /*0024*/ 	.byte	0x04, 0x11
        /*0026*/ 	.short	(.L_16 - .L_15)
	.align		4
.L_15:
        /*0028*/ 	.word	index@(_Z10initializePfS_S_S_S_)
        /*002c*/ 	.word	0x00000000


	//----- nvinfo : EIATTR_REGCOUNT
	.align		4
.L_16:
        /*0030*/ 	.byte	0x04, 0x2f
        /*0032*/ 	.short	(.L_18 - .L_17)
	.align		4
.L_17:
        /*0034*/ 	.word	index@(_Z16updateVelocitiesPfS_S_S_S_)
        /*0038*/ 	.word	0x0000002a


	//----- nvinfo : EIATTR_FRAME_SIZE
	.align		4
.L_18:
        /*003c*/ 	.byte	0x04, 0x11
        /*003e*/ 	.short	(.L_20 - .L_19)
	.align		4
.L_19:
        /*0040*/ 	.word	index@($_Z16updateVelocitiesPfS_S_S_S_$__internal_accurate_pow)
        /*0044*/ 	.word	0x00000000


	//----- nvinfo : EIATTR_FRAME_SIZE
	.align		4
.L_20:
        /*0048*/ 	.byte	0x04, 0x11
        /*004a*/ 	.short	(.L_22 - .L_21)
	.align		4
.L_21:
        /*004c*/ 	.word	index@($__internal_1_$__cuda_sm20_dsqrt_rn_f64_mediumpath_v1)
        /*0050*/ 	.word	0x00000000


	//----- nvinfo : EIATTR_FRAME_SIZE
	.align		4
.L_22:
        /*0054*/ 	.byte	0x04, 0x11
        /*0056*/ 	.short	(.L_24 - .L_23)
	.align		4
.L_23:
        /*0058*/ 	.word	index@($__internal_0_$__cuda_sm20_div_rn_f64_full)
        /*005c*/ 	.word	0x00000000


	//----- nvinfo : EIATTR_FRAME_SIZE
	.align		4
.L_24:
        /*0060*/ 	.byte	0x04, 0x11
        /*0062*/ 	.short	(.L_26 - .L_25)
	.align		4
.L_25:
        /*0064*/ 	.word	index@(_Z16updateVelocitiesPfS_S_S_S_)
        /*0068*/ 	.word	0x00000000


	//----- nvinfo : EIATTR_REGCOUNT
	.align		4
.L_26:
        /*006c*/ 	.byte	0x04, 0x2f
        /*006e*/ 	.short	(.L_28 - .L_27)
	.align		4
.L_27:
        /*0070*/ 	.word	index@(_Z15updatePositionsPfS_S_S_S_)
        /*0074*/ 	.word	0x00000004


	//----- nvinfo : EIATTR_FRAME_SIZE
	.align		4
.L_28:
        /*0078*/ 	.byte	0x04, 0x11
        /*007a*/ 	.short	(.L_30 - .L_29)
	.align		4
.L_29:
        /*007c*/ 	.word	index@(_Z15updatePositionsPfS_S_S_S_)
        /*0080*/ 	.word	0x00000000


	//----- nvinfo : EIATTR_MIN_STACK_SIZE
	.align		4
.L_30:
        /*0084*/ 	.byte	0x04, 0x12
        /*0086*/ 	.short	(.L_32 - .L_31)
	.align		4
.L_31:
        /*0088*/ 	.word	index@(_Z15updatePositionsPfS_S_S_S_)
        /*008c*/ 	.word	0x00000000


	//----- nvinfo : EIATTR_MIN_STACK_SIZE
	.align		4
.L_32:
        /*0090*/ 	.byte	0x04, 0x12
        /*0092*/ 	.short	(.L_34 - .L_33)
	.align		4
.L_33:
        /*0094*/ 	.word	index@(_Z16updateVelocitiesPfS_S_S_S_)
        /*0098*/ 	.word	0x00000000


	//----- nvinfo : EIATTR_MIN_STACK_SIZE
	.align		4
.L_34:
        /*009c*/ 	.byte	0x04, 0x12
        /*009e*/ 	.short	(.L_36 - .L_35)
	.align		4
.L_35:
        /*00a0*/ 	.word	index@(_Z10initializePfS_S_S_S_)
        /*00a4*/ 	.word	0x00000000


	//----- nvinfo : EIATTR_MIN_STACK_SIZE
	.align		4
.L_36:
        /*00a8*/ 	.byte	0x04, 0x12
        /*00aa*/ 	.short	(.L_38 - .L_37)
	.align		4
.L_37:
        /*00ac*/ 	.word	index@(_Z5printv)
        /*00b0*/ 	.word	0x00000000
.L_38:


//--------------------- .nv.compat                --------------------------
	.section	.nv.compat,"",@"SHT_CUDA_COMPAT_INFO"
	.align	4
        /*0000*/ 	.byte	0x02, 0x09, 0x00, 0x00, 0x02, 0x02, 0x01, 0x00, 0x02, 0x05, 0x05, 0x00, 0x03, 0x07, 0x01, 0x01
        /*0010*/ 	.byte	0x02, 0x03, 0x00, 0x00, 0x02, 0x06, 0x01, 0x00, 0x04, 0x0b, 0x08, 0x00, 0x01, 0x00, 0x00, 0x00
        /*0020*/ 	.byte	0x00, 0x00, 0x00, 0x00


//--------------------- .nv.info._Z15updatePositionsPfS_S_S_S_ --------------------------
	.section	.nv.info._Z15updatePositionsPfS_S_S_S_,"",@"SHT_CUDA_INFO"
	.sectionflags	@""
	.align	4


	//----- nvinfo : EIATTR_CUDA_API_VERSION
	.align		4
        /*0000*/ 	.byte	0x04, 0x37
        /*0002*/ 	.short	(.L_40 - .L_39)
.L_39:
        /*0004*/ 	.word	0x00000082


	//----- nvinfo : EIATTR_KPARAM_INFO
	.align		4
.L_40:
        /*0008*/ 	.byte	0x04, 0x17
        /*000a*/ 	.short	(.L_42 - .L_41)
.L_41:
        /*000c*/ 	.word	0x00000000
        /*0010*/ 	.short	0x0004
        /*0012*/ 	.short	0x0020
        /*0014*/ 	.byte	0x00, 0xf5, 0x21, 0x00


	//----- nvinfo : EIATTR_KPARAM_INFO
	.align		4
.L_42:
        /*0018*/ 	.byte	0x04, 0x17
        /*001a*/ 	.short	(.L_44 - .L_43)
.L_43:
        /*001c*/ 	.word	0x00000000
        /*0020*/ 	.short	0x0003
        /*0022*/ 	.short	0x0018
        /*0024*/ 	.byte	0x00, 0xf5, 0x21, 0x00


	//----- nvinfo : EIATTR_KPARAM_INFO
	.align		4
.L_44:
        /*0028*/ 	.byte	0x04, 0x17
        /*002a*/ 	.short	(.L_46 - .L_45)
.L_45:
        /*002c*/ 	.word	0x00000000
        /*0030*/ 	.short	0x0002
        /*0032*/ 	.short	0x0010
        /*0034*/ 	.byte	0x00, 0xf5, 0x21, 0x00


	//----- nvinfo : EIATTR_KPARAM_INFO
	.align		4
.L_46:
        /*0038*/ 	.byte	0x04, 0x17
        /*003a*/ 	.short	(.L_48 - .L_47)
.L_47:
        /*003c*/ 	.word	0x00000000
        /*0040*/ 	.short	0x0001
        /*0042*/ 	.short	0x0008
        /*0044*/ 	.byte	0x00, 0xf5, 0x21, 0x00


	//----- nvinfo : EIATTR_KPARAM_INFO
	.align		4
.L_48:
        /*0048*/ 	.byte	0x04, 0x17
        /*004a*/ 	.short	(.L_50 - .L_49)
.L_49:
        /*004c*/ 	.word	0x00000000
        /*0050*/ 	.short	0x0000
        /*0052*/ 	.short	0x0000
        /*0054*/ 	.byte	0x00, 0xf5, 0x21, 0x00


	//----- nvinfo : EIATTR_SPARSE_MMA_MASK
	.align		4
.L_50:
        /*0058*/ 	.byte	0x03, 0x50
        /*005a*/ 	.short	0x0000


	//----- nvinfo : EIATTR_MAXREG_COUNT
	.align		4
        /*005c*/ 	.byte	0x03, 0x1b
        /*005e*/ 	.short	0x00ff


	//----- nvinfo : EIATTR_MERCURY_ISA_VERSION
	.align		4
        /*0060*/ 	.byte	0x03, 0x5f
        /*0062*/ 	.short	0x0101


	//----- nvinfo : EIATTR_VRC_CTA_INIT_COUNT
	.align		4
        /*0064*/ 	.byte	0x02, 0x4a
	.zero		1
	.zero		1


	//----- nvinfo : EIATTR_EXIT_INSTR_OFFSETS
	.align		4
        /*0068*/ 	.byte	0x04, 0x1c
        /*006a*/ 	.short	(.L_52 - .L_51)


	//   ....[0]....
.L_51:
        /*006c*/ 	.word	0x00000010


	//----- nvinfo : EIATTR_CBANK_PARAM_SIZE
	.align		4
.L_52:
        /*0070*/ 	.byte	0x03, 0x19
        /*0072*/ 	.short	0x0028


	//----- nvinfo : EIATTR_PARAM_CBANK
	.align		4
        /*0074*/ 	.byte	0x04, 0x0a
        /*0076*/ 	.short	(.L_54 - .L_53)
	.align		4
.L_53:
        /*0078*/ 	.word	index@(.nv.constant0._Z15updatePositionsPfS_S_S_S_)
        /*007c*/ 	.short	0x0380
        /*007e*/ 	.short	0x0028


	//----- nvinfo : EIATTR_SW_WAR
	.align		4
.L_54:
        /*0080*/ 	.byte	0x04, 0x36
        /*0082*/ 	.short	(.L_56 - .L_55)
.L_55:
        /*0084*/ 	.word	0x00000008
.L_56:


//--------------------- .nv.info._Z16updateVelocitiesPfS_S_S_S_ --------------------------
	.section	.nv.info._Z16updateVelocitiesPfS_S_S_S_,"",@"SHT_CUDA_INFO"
	.sectionflags	@""
	.align	4


	//----- nvinfo : EIATTR_CUDA_API_VERSION
	.align		4
        /*0000*/ 	.byte	0x04, 0x37
        /*0002*/ 	.short	(.L_58 - .L_57)
.L_57:
        /*0004*/ 	.word	0x00000082


	//----- nvinfo : EIATTR_KPARAM_INFO
	.align		4
.L_58:
        /*0008*/ 	.byte	0x04, 0x17
        /*000a*/ 	.short	(.L_60 - .L_59)
.L_59:
        /*000c*/ 	.word	0x00000000
        /*0010*/ 	.short	0x0004
        /*0012*/ 	.short	0x0020
        /*0014*/ 	.byte	0x00, 0xf5, 0x21, 0x00


	//----- nvinfo : EIATTR_KPARAM_INFO
	.align		4
.L_60:
        /*0018*/ 	.byte	0x04, 0x17
        /*001a*/ 	.short	(.L_62 - .L_61)
.L_61:
        /*001c*/ 	.word	0x00000000
        /*0020*/ 	.short	0x0003
        /*0022*/ 	.short	0x0018
        /*0024*/ 	.byte	0x00, 0xf5, 0x21, 0x00


	//----- nvinfo : EIATTR_KPARAM_INFO
	.align		4
.L_62:
        /*0028*/ 	.byte	0x04, 0x17
        /*002a*/ 	.short	(.L_64 - .L_63)
.L_63:
        /*002c*/ 	.word	0x00000000
        /*0030*/ 	.short	0x0002
        /*0032*/ 	.short	0x0010
        /*0034*/ 	.byte	0x00, 0xf5, 0x21, 0x00


	//----- nvinfo : EIATTR_KPARAM_INFO
	.align		4
.L_64:
        /*0038*/ 	.byte	0x04, 0x17
        /*003a*/ 	.short	(.L_66 - .L_65)
.L_65:
        /*003c*/ 	.word	0x00000000
        /*0040*/ 	.short	0x0001
        /*0042*/ 	.short	0x0008
        /*0044*/ 	.byte	0x00, 0xf5, 0x21, 0x00


	//----- nvinfo : EIATTR_KPARAM_INFO
	.align		4
.L_66:
        /*0048*/ 	.byte	0x04, 0x17
        /*004a*/ 	.short	(.L_68 - .L_67)
.L_67:
        /*004c*/ 	.word	0x00000000
        /*0050*/ 	.short	0x0000
        /*0052*/ 	.short	0x0000
        /*0054*/ 	.byte	0x00, 0xf5, 0x21, 0x00


	//----- nvinfo : EIATTR_SPARSE_MMA_MASK
	.align		4
.L_68:
        /*0058*/ 	.byte	0x03, 0x50
        /*005a*/ 	.short	0x0000


	//----- nvinfo : EIATTR_MAXREG_COUNT
	.align		4
        /*005c*/ 	.byte	0x03, 0x1b
        /*005e*/ 	.short	0x00ff


	//----- nvinfo : EIATTR_MERCURY_ISA_VERSION
	.align		4
        /*0060*/ 	.byte	0x03, 0x5f
        /*0062*/ 	.short	0x0101


	//----- nvinfo : EIATTR_VRC_CTA_INIT_COUNT
	.align		4
        /*0064*/ 	.byte	0x02, 0x4a
	.zero		1
	.zero		1


	//----- nvinfo : EIATTR_EXIT_INSTR_OFFSETS
	.align		4
        /*0068*/ 	.byte	0x04, 0x1c
        /*006a*/ 	.short	(.L_70 - .L_69)


	//   ....[0]....
.L_69:
        /*006c*/ 	.word	0x00000040


	//   ....[1]....
        /*0070*/ 	.word	0x00001500


	//----- nvinfo : EIATTR_CRS_STACK_SIZE
	.align		4
.L_70:
        /*0074*/ 	.byte	0x04, 0x1e
        /*0076*/ 	.short	(.L_72 - .L_71)
.L_71:
        /*0078*/ 	.word	0x00000000


	//----- nvinfo : EIATTR_CBANK_PARAM_SIZE
	.align		4
.L_72:
        /*007c*/ 	.byte	0x03, 0x19
        /*007e*/ 	.short	0x0028


	//----- nvinfo : EIATTR_PARAM_CBANK
	.align		4
        /*0080*/ 	.byte	0x04, 0x0a
        /*0082*/ 	.short	(.L_74 - .L_73)
	.align		4
.L_73:
        /*0084*/ 	.word	index@(.nv.constant0._Z16updateVelocitiesPfS_S_S_S_)
        /*0088*/ 	.short	0x0380
        /*008a*/ 	.short	0x0028


	//----- nvinfo : EIATTR_SW_WAR
	.align		4
.L_74:
        /*008c*/ 	.byte	0x04, 0x36
        /*008e*/ 	.short	(.L_76 - .L_75)
.L_75:
        /*0090*/ 	.word	0x00000008
.L_76:


//--------------------- .nv.info._Z10initializePfS_S_S_S_ --------------------------
	.section	.nv.info._Z10initializePfS_S_S_S_,"",@"SHT_CUDA_INFO"
	.sectionflags	@""
	.align	4


	//----- nvinfo : EIATTR_CUDA_API_VERSION
	.align		4
        /*0000*/ 	.byte	0x04, 0x37
        /*0002*/ 	.short	(.L_78 - .L_77)
.L_77:
        /*0004*/ 	.word	0x00000082


	//----- nvinfo : EIATTR_KPARAM_INFO
	.align		4
.L_78:
        /*0008*/ 	.byte	0x04, 0x17
        /*000a*/ 	.short	(.L_80 - .L_79)
.L_79:
        /*000c*/ 	.word	0x00000000
        /*0010*/ 	.short	0x0004
        /*0012*/ 	.short	0x0020
        /*0014*/ 	.byte	0x00, 0xf5, 0x21, 0x00


	//----- nvinfo : EIATTR_KPARAM_INFO
	.align		4
.L_80:
        /*0018*/ 	.byte	0x04, 0x17
        /*001a*/ 	.short	(.L_82 - .L_81)
.L_81:
        /*001c*/ 	.word	0x00000000
        /*0020*/ 	.short	0x0003
        /*0022*/ 	.short	0x0018
        /*0024*/ 	.byte	0x00, 0xf5, 0x21, 0x00


	//----- nvinfo : EIATTR_KPARAM_INFO
	.align		4
.L_82:
        /*0028*/ 	.byte	0x04, 0x17
        /*002a*/ 	.short	(.L_84 - .L_83)
.L_83:
        /*002c*/ 	.word	0x00000000
        /*0030*/ 	.short	0x0002
        /*0032*/ 	.short	0x0010
        /*0034*/ 	.byte	0x00, 0xf5, 0x21, 0x00


	//----- nvinfo : EIATTR_KPARAM_INFO
	.align		4
.L_84:
        /*0038*/ 	.byte	0x04, 0x17
        /*003a*/ 	.short	(.L_86 - .L_85)
.L_85:
        /*003c*/ 	.word	0x00000000
        /*0040*/ 	.short	0x0001
        /*0042*/ 	.short	0x0008
        /*0044*/ 	.byte	0x00, 0xf5, 0x21, 0x00


	//----- nvinfo : EIATTR_KPARAM_INFO
	.align		4
.L_86:
        /*0048*/ 	.byte	0x04, 0x17
        /*004a*/ 	.short	(.L_88 - .L_87)
.L_87:
        /*004c*/ 	.word	0x00000000
        /*0050*/ 	.short	0x0000
        /*0052*/ 	.short	0x0000
        /*0054*/ 	.byte	0x00, 0xf5, 0x21, 0x00


	//----- nvinfo : EIATTR_SPARSE_MMA_MASK
	.align		4
.L_88:
        /*0058*/ 	.byte	0x03, 0x50
        /*005a*/ 	.short	0x0000


	//----- nvinfo : EIATTR_MAXREG_COUNT
	.align		4
        /*005c*/ 	.byte	0x03, 0x1b
        /*005e*/ 	.short	0x00ff


	//----- nvinfo : EIATTR_MERCURY_ISA_VERSION
	.align		4
        /*0060*/ 	.byte	0x03, 0x5f
        /*0062*/ 	.short	0x0101


	//----- nvinfo : EIATTR_VRC_CTA_INIT_COUNT
	.align		4
        /*0064*/ 	.byte	0x02, 0x4a
	.zero		1
	.zero		1


	//----- nvinfo : EIATTR_EXIT_INSTR_OFFSETS
	.align		4
        /*0068*/ 	.byte	0x04, 0x1c
        /*006a*/ 	.short	(.L_90 - .L_89)


	//   ....[0]....
.L_89:
        /*006c*/ 	.word	0x00000160


	//----- nvinfo : EIATTR_CBANK_PARAM_SIZE
	.align		4
.L_90:
        /*0070*/ 	.byte	0x03, 0x19
        /*0072*/ 	.short	0x0028


	//----- nvinfo : EIATTR_PARAM_CBANK
	.align		4
        /*0074*/ 	.byte	0x04, 0x0a
        /*0076*/ 	.short	(.L_92 - .L_91)
	.align		4
.L_91:
        /*0078*/ 	.word	index@(.nv.constant0._Z10initializePfS_S_S_S_)
        /*007c*/ 	.short	0x0380
        /*007e*/ 	.short	0x0028


	//----- nvinfo : EIATTR_SW_WAR
	.align		4
.L_92:
        /*0080*/ 	.byte	0x04, 0x36
        /*0082*/ 	.short	(.L_94 - .L_93)
.L_93:
        /*0084*/ 	.word	0x00000008
.L_94:


//--------------------- .nv.info._Z5printv        --------------------------
	.section	.nv.info._Z5printv,"",@"SHT_CUDA_INFO"
	.sectionflags	@""
	.align	4


	//----- nvinfo : EIATTR_CUDA_API_VERSION
	.align		4
        /*0000*/ 	.byte	0x04, 0x37
        /*0002*/ 	.short	(.L_96 - .L_95)
.L_95:
        /*0004*/ 	.word	0x00000082


	//----- nvinfo : EIATTR_SPARSE_MMA_MASK
	.align		4
.L_96:
        /*0008*/ 	.byte	0x03, 0x50
        /*000a*/ 	.short	0x0000


	//----- nvinfo : EIATTR_MAXREG_COUNT
	.align		4
        /*000c*/ 	.byte	0x03, 0x1b
        /*000e*/ 	.short	0x00ff


	//----- nvinfo : EIATTR_MERCURY_ISA_VERSION
	.align		4
        /*0010*/ 	.byte	0x03, 0x5f
        /*0012*/ 	.short	0x0101


	//----- nvinfo : EIATTR_VRC_CTA_INIT_COUNT
	.align		4
        /*0014*/ 	.byte	0x02, 0x4a
	.zero		1
	.zero		1


	//----- nvinfo : EIATTR_EXIT_INSTR_OFFSETS
	.align		4
        /*0018*/ 	.byte	0x04, 0x1c
        /*001a*/ 	.short	(.L_98 - .L_97)


	//   ....[0]....
.L_97:
        /*001c*/ 	.word	0x00000010


	//----- nvinfo : EIATTR_SW_WAR
	.align		4
.L_98:
        /*0020*/ 	.byte	0x04, 0x36
        /*0022*/ 	.short	(.L_100 - .L_99)
.L_99:
        /*0024*/ 	.word	0x00000008
.L_100:


//--------------------- .nv.callgraph             --------------------------
	.section	.nv.callgraph,"",@"SHT_CUDA_CALLGRAPH"
	.align	4
	.sectionentsize	8
	.align		4
        /*0000*/ 	.word	0x00000000
	.align		4
        /*0004*/ 	.word	0xffffffff
	.align		4
        /*0008*/ 	.word	0x00000000
	.align		4
        /*000c*/ 	.word	0xfffffffe
	.align		4
        /*0010*/ 	.word	0x00000000
	.align		4
        /*0014*/ 	.word	0xfffffffd
	.align		4
        /*0018*/ 	.word	0x00000000
	.align		4
        /*001c*/ 	.word	0xfffffffc


//--------------------- .nv.constant4             --------------------------
	.section	.nv.constant4,"a",@progbits
	.align	8
	.align		8
.nv.constant4:
        /*0000*/ 	.dword	precalc_xorwow_matrix
	.align		8
        /*0008*/ 	.dword	precalc_xorwow_offset_matrix
	.align		8
        /*0010*/ 	.dword	mrg32k3aM1
	.align		8
        /*0018*/ 	.dword	mrg32k3aM2
	.align		8
        /*0020*/ 	.dword	mrg32k3aM1SubSeq
	.align		8
        /*0028*/ 	.dword	mrg32k3aM2SubSeq
	.align		8
        /*0030*/ 	.dword	mrg32k3aM1Seq
	.align		8
        /*0038*/ 	.dword	mrg32k3aM2Seq


//--------------------- .nv.constant3             --------------------------
	.section	.nv.constant3,"a",@progbits
	.align	8
.nv.constant3:
	.type		__cr_lgamma_table,@object
	.size		__cr_lgamma_table,(.L_8 - __cr_lgamma_table)
__cr_lgamma_table:
        /*0000*/ 	.byte	0x00, 0x00, 0x00, 0x00, 0x00, 0x00, 0x00, 0x00, 0x00, 0x00, 0x00, 0x00, 0x00, 0x00, 0x00, 0x00
        /*0010*/ 	.byte	0xef, 0x39, 0xfa, 0xfe, 0x42, 0x2e, 0xe6, 0x3f, 0x02, 0x20, 0x2a, 0xfa, 0x0b, 0xab, 0xfc, 0x3f
        /*0020*/ 	.byte	0xf9, 0x2c, 0x92, 0x7c, 0xa7, 0x6c, 0x09, 0x40, 0xc9, 0x79, 0x44, 0x3c, 0x64, 0x26, 0x13, 0x40
        /*0030*/ 	.byte	0xca, 0x01, 0xcf, 0x3a, 0x27, 0x51, 0x1a, 0x40, 0x30, 0xcc, 0x2d, 0xf3, 0xe1, 0x0c, 0x21, 0x40
        /*0040*/ 	.byte	0x0d, 0xb7, 0xfc, 0x82, 0x8e, 0x35, 0x25, 0x40
.L_8:


//--------------------- .text._Z15updatePositionsPfS_S_S_S_ --------------------------
	.section	.text._Z15updatePositionsPfS_S_S_S_,"ax",@progbits
	.align	128
        .global         _Z15updatePositionsPfS_S_S_S_
        .type           _Z15updatePositionsPfS_S_S_S_,@function
        .size           _Z15updatePositionsPfS_S_S_S_,(.L_x_44 - _Z15updatePositionsPfS_S_S_S_)
        .other          _Z15updatePositionsPfS_S_S_S_,@"STO_CUDA_ENTRY STV_DEFAULT"
_Z15updatePositionsPfS_S_S_S_:
.text._Z15updatePositionsPfS_S_S_S_:
[----:B------:R-:W-:Y:S01]  /*0000*/  LDC R1, c[0x0][0x37c] ;  /* 0x0000df00ff017b82 */ /* 0x000fe20000000800 */
[----:B------:R-:W-:Y:S05]  /*0010*/  EXIT ;  /* 0x000000000000794d */ /* 0x000fea0003800000 */
.L_x_0:
[----:B------:R-:W-:-:S00]  /*0020*/  BRA `(.L_x_0) ;  /* 0xfffffffc00fc7947 */ /* 0x000fc0000383ffff */
[----:B------:R-:W-:-:S00]  /*0030*/  NOP ;  /* 0x0000000000007918 */ /* 0x000fc00000000000 */
        /* <DEDUP_REMOVED lines=12> */
.L_x_44:


//--------------------- .text._Z16updateVelocitiesPfS_S_S_S_ --------------------------
	.section	.text._Z16updateVelocitiesPfS_S_S_S_,"ax",@progbits
	.align	128
        .global         _Z16updateVelocitiesPfS_S_S_S_
        .type           _Z16updateVelocitiesPfS_S_S_S_,@function
        .size           _Z16updateVelocitiesPfS_S_S_S_,(.L_x_43 - _Z16updateVelocitiesPfS_S_S_S_)
        .other          _Z16updateVelocitiesPfS_S_S_S_,@"STO_CUDA_ENTRY STV_DEFAULT"
_Z16updateVelocitiesPfS_S_S_S_:
.text._Z16updateVelocitiesPfS_S_S_S_:
[----:B------:R-:W-:Y:S01]  /*0000*/  LDC R1, c[0x0][0x37c] ;  /* 0x0000df00ff017b82 */ /* 0x000fe20000000800 */
[----:B------:R-:W0:Y:S01]  /*0010*/  S2R R3, SR_TID.X ;  /* 0x0000000000037919 */ /* 0x000e220000002100 */
[----:B------:R-:W0:Y:S02]  /*0020*/  S2R R7, SR_TID.Y ;  /* 0x0000000000077919 */ /* 0x000e240000002200 */
[----:B0-----:R-:W-:-:S13]  /*0030*/  ISETP.NE.AND P0, PT, R3, R7, PT ;  /* 0x000000070300720c */ /* 0x001fda0003f05270 */
[----:B------:R-:W-:Y:S05]  /*0040*/  @!P0 EXIT ;  /* 0x000000000000894d */ /* 0x000fea0003800000 */
[----:B------:R-:W0:Y:S01]  /*0050*/  LDC.64 R14, c[0x0][0x398] ;  /* 0x0000e600ff0e7b82 */ /* 0x000e220000000a00 */
[----:B------:R-:W1:Y:S07]  /*0060*/  LDCU.64 UR8, c[0x0][0x358] ;  /* 0x00006b00ff0877ac */ /* 0x000e6e0008000a00 */
[----:B------:R-:W2:Y:S08]  /*0070*/  LDC.64 R12, c[0x0][0x3a0] ;  /* 0x0000e800ff0c7b82 */ /* 0x000eb00000000a00 */
[----:B------:R-:W3:Y:S01]  /*0080*/  LDC.64 R8, c[0x0][0x380] ;  /* 0x0000e000ff087b82 */ /* 0x000ee20000000a00 */
[----:B0-----:R-:W-:-:S04]  /*0090*/  IMAD.WIDE.U32 R16, R3, 0x4, R14 ;  /* 0x0000000403107825 */ /* 0x001fc800078e000e */
[----:B------:R-:W-:Y:S01]  /*00a0*/  IMAD.WIDE.U32 R14, R7, 0x4, R14 ;  /* 0x00000004070e7825 */ /* 0x000fe200078e000e */
[----:B-1----:R-:W4:Y:S04]  /*00b0*/  LDG.E R36, desc[UR8][R16.64] ;  /* 0x0000000810247981 */ /* 0x002f28000c1e1900 */
[----:B------:R-:W4:Y:S01]  /*00c0*/  LDG.E R5, desc[UR8][R14.64] ;  /* 0x000000080e057981 */ /* 0x000f22000c1e1900 */
[----:B--2---:R-:W-:-:S04]  /*00d0*/  IMAD.WIDE.U32 R38, R3, 0x4, R12 ;  /* 0x0000000403267825 */ /* 0x004fc800078e000c */
[----:B------:R-:W-:Y:S02]  /*00e0*/  IMAD.WIDE.U32 R12, R7, 0x4, R12 ;  /* 0x00000004070c7825 */ /* 0x000fe400078e000c */
[----:B------:R0:W5:Y:S02]  /*00f0*/  LDG.E R38, desc[UR8][R38.64] ;  /* 0x0000000826267981 */ /* 0x000164000c1e1900 */
[--C-:B---3--:R-:W-:Y:S02]  /*0100*/  IMAD.WIDE.U32 R10, R3, 0x4, R8.reuse ;  /* 0x00000004030a7825 */ /* 0x108fe400078e0008 */
[----:B------:R0:W5:Y:S02]  /*0110*/  LDG.E R35, desc[UR8][R12.64] ;  /* 0x000000080c237981 */ /* 0x000164000c1e1900 */
[----:B------:R-:W-:Y:S02]  /*0120*/  IMAD.WIDE.U32 R8, R7, 0x4, R8 ;  /* 0x0000000407087825 */ /* 0x000fe400078e0008 */
[----:B------:R0:W5:Y:S04]  /*0130*/  LDG.E R2, desc[UR8][R10.64] ;  /* 0x000000080a027981 */ /* 0x000168000c1e1900 */
[----:B------:R0:W5:Y:S01]  /*0140*/  LDG.E R0, desc[UR8][R8.64] ;  /* 0x0000000808007981 */ /* 0x000162000c1e1900 */
[----:B------:R-:W-:Y:S01]  /*0150*/  BSSY.RECONVERGENT B0, `(.L_x_1) ;  /* 0x0000009000007945 */ /* 0x000fe20003800200 */
[----:B------:R-:W-:Y:S01]  /*0160*/  UMOV UR4, URZ ;  /* 0x000000ff00047c82 */ /* 0x000fe20008000000 */
[----:B------:R-:W-:Y:S01]  /*0170*/  UMOV UR5, 0x40000000 ;  /* 0x4000000000057882 */ /* 0x000fe20000000000 */
[----:B----4-:R-:W-:-:S04]  /*0180*/  FADD R36, R36, -R5 ;  /* 0x8000000524247221 */ /* 0x010fc80000000000 */
[----:B------:R-:W1:Y:S02]  /*0190*/  F2F.F64.F32 R6, R36 ;  /* 0x0000002400067310 */ /* 0x000e640000201800 */
[----:B-1----:R-:W-:-:S10]  /*01a0*/  DADD R4, -RZ, |R6| ;  /* 0x00000000ff047229 */ /* 0x002fd40000000506 */
[----:B------:R-:W-:Y:S01]  /*01b0*/  IMAD.MOV.U32 R18, RZ, RZ, R4 ;  /* 0x000000ffff127224 */ /* 0x000fe200078e0004 */
[----:B0-----:R-:W-:-:S07]  /*01c0*/  MOV R4, 0x1e0 ;  /* 0x000001e000047802 */ /* 0x001fce0000000f00 */
[----:B-----5:R-:W-:Y:S05]  /*01d0*/  CALL.REL.NOINC `($_Z16updateVelocitiesPfS_S_S_S_$__internal_accurate_pow) ;  /* 0x0000001800ec7944 */ /* 0x020fea0003c00000 */
[----:B------:R-:W-:Y:S05]  /*01e0*/  BSYNC.RECONVERGENT B0 ;  /* 0x0000000000007941 */ /* 0x000fea0003800200 */
.L_x_1:
[----:B------:R-:W-:Y:S01]  /*01f0*/  FADD R38, R38, -R35 ;  /* 0x8000002326267221 */ /* 0x000fe20000000000 */
[----:B------:R-:W-:Y:S01]  /*0200*/  DADD R4, R6, 2 ;  /* 0x4000000006047429 */ /* 0x000fe20000000000 */
[C---:B------:R-:W-:Y:S01]  /*0210*/  FSETP.NEU.AND P1, PT, R36.reuse, RZ, PT ;  /* 0x000000ff2400720b */ /* 0x040fe20003f2d000 */
[----:B------:R-:W-:Y:S01]  /*0220*/  BSSY.RECONVERGENT B0, `(.L_x_2) ;  /* 0x0000011000007945 */ /* 0x000fe20003800200 */
[----:B------:R-:W0:Y:S01]  /*0230*/  F2F.F64.F32 R34, R38 ;  /* 0x0000002600227310 */ /* 0x000e220000201800 */
[----:B------:R-:W-:Y:S01]  /*0240*/  IMAD.MOV.U32 R21, RZ, RZ, R19 ;  /* 0x000000ffff157224 */ /* 0x000fe200078e0013 */
[----:B------:R-:W-:-:S05]  /*0250*/  FSETP.NEU.AND P0, PT, R36, 1, PT ;  /* 0x3f8000002400780b */ /* 0x000fca0003f0d000 */
[----:B------:R-:W-:-:S04]  /*0260*/  LOP3.LUT R4, R5, 0x7ff00000, RZ, 0xc0, !PT ;  /* 0x7ff0000005047812 */ /* 0x000fc800078ec0ff */
[----:B------:R-:W-:Y:S02]  /*0270*/  ISETP.NE.AND P2, PT, R4, 0x7ff00000, PT ;  /* 0x7ff000000400780c */ /* 0x000fe40003f45270 */
[----:B------:R-:W-:Y:S01]  /*0280*/  @!P1 CS2R R20, SRZ ;  /* 0x0000000000149805 */ /* 0x000fe2000001ff00 */
[----:B0-----:R-:W-:-:S10]  /*0290*/  DADD R22, -RZ, |R34| ;  /* 0x00000000ff167229 */ /* 0x001fd40000000522 */
[----:B------:R-:W-:Y:S02]  /*02a0*/  IMAD.MOV.U32 R18, RZ, RZ, R22 ;  /* 0x000000ffff127224 */ /* 0x000fe400078e0016 */
[----:B------:R-:W-:Y:S01]  /*02b0*/  IMAD.MOV.U32 R5, RZ, RZ, R23 ;  /* 0x000000ffff057224 */ /* 0x000fe200078e0017 */
[----:B------:R-:W-:Y:S06]  /*02c0*/  @P2 BRA `(.L_x_3) ;  /* 0x0000000000182947 */ /* 0x000fec0003800000 */
[----:B------:R-:W-:-:S13]  /*02d0*/  FSETP.NAN.AND P1, PT, R36, R36, PT ;  /* 0x000000242400720b */ /* 0x000fda0003f28000 */
[----:B------:R-:W-:Y:S01]  /*02e0*/  @P1 DADD R20, R6, 2 ;  /* 0x4000000006141429 */ /* 0x000fe20000000000 */
[----:B------:R-:W-:Y:S10]  /*02f0*/  @P1 BRA `(.L_x_3) ;  /* 0x00000000000c1947 */ /* 0x000ff40003800000 */
[----:B------:R-:W-:-:S14]  /*0300*/  DSETP.NEU.AND P1, PT, |R6|, +INF , PT ;  /* 0x7ff000000600742a */ /* 0x000fdc0003f2d200 */
[----:B------:R-:W-:Y:S02]  /*0310*/  @!P1 IMAD.MOV.U32 R20, RZ, RZ, 0x0 ;  /* 0x00000000ff149424 */ /* 0x000fe400078e00ff */
[----:B------:R-:W-:-:S07]  /*0320*/  @!P1 IMAD.MOV.U32 R21, RZ, RZ, 0x7ff00000 ;  /* 0x7ff00000ff159424 */ /* 0x000fce00078e00ff */
.L_x_3:
[----:B------:R-:W-:Y:S05]  /*0330*/  BSYNC.RECONVERGENT B0 ;  /* 0x0000000000007941 */ /* 0x000fea0003800200 */
.L_x_2:
[----:B------:R-:W-:Y:S01]  /*0340*/  BSSY.RECONVERGENT B0, `(.L_x_4) ;  /* 0x0000006000007945 */ /* 0x000fe20003800200 */
[----:B------:R-:W-:Y:S01]  /*0350*/  FSEL R36, R20, RZ, P0 ;  /* 0x000000ff14247208 */ /* 0x000fe20000000000 */
[----:B------:R-:W-:Y:S01]  /*0360*/  UMOV UR5, 0x40000000 ;  /* 0x4000000000057882 */ /* 0x000fe20000000000 */
[----:B------:R-:W-:Y:S02]  /*0370*/  FSEL R37, R21, 1.875, P0 ;  /* 0x3ff0000015257808 */ /* 0x000fe40000000000 */
[----:B------:R-:W-:-:S07]  /*0380*/  MOV R4, 0x3a0 ;  /* 0x000003a000047802 */ /* 0x000fce0000000f00 */
[----:B------:R-:W-:Y:S05]  /*0390*/  CALL.REL.NOINC `($_Z16updateVelocitiesPfS_S_S_S_$__internal_accurate_pow) ;  /* 0x00000018007c7944 */ /* 0x000fea0003c00000 */
[----:B------:R-:W-:Y:S05]  /*03a0*/  BSYNC.RECONVERGENT B0 ;  /* 0x0000000000007941 */ /* 0x000fea0003800200 */
.L_x_4:
[----:B------:R-:W-:Y:S01]  /*03b0*/  DADD R4, R34, 2 ;  /* 0x4000000022047429 */ /* 0x000fe20000000000 */
[C---:B------:R-:W-:Y:S01]  /*03c0*/  FSETP.NEU.AND P1, PT, R38.reuse, RZ, PT ;  /* 0x000000ff2600720b */ /* 0x040fe20003f2d000 */
[----:B------:R-:W-:Y:S01]  /*03d0*/  BSSY.RECONVERGENT B0, `(.L_x_5) ;  /* 0x000000d000007945 */ /* 0x000fe20003800200 */
[----:B------:R-:W-:Y:S01]  /*03e0*/  IMAD.MOV.U32 R21, RZ, RZ, R19 ;  /* 0x000000ffff157224 */ /* 0x000fe200078e0013 */
[----:B------:R-:W-:-:S06]  /*03f0*/  FSETP.NEU.AND P0, PT, R38, 1, PT ;  /* 0x3f8000002600780b */ /* 0x000fcc0003f0d000 */
[----:B------:R-:W-:-:S04]  /*0400*/  LOP3.LUT R4, R5, 0x7ff00000, RZ, 0xc0, !PT ;  /* 0x7ff0000005047812 */ /* 0x000fc800078ec0ff */
[----:B------:R-:W-:Y:S02]  /*0410*/  ISETP.NE.AND P2, PT, R4, 0x7ff00000, PT ;  /* 0x7ff000000400780c */ /* 0x000fe40003f45270 */
[----:B------:R-:W-:-:S11]  /*0420*/  @!P1 CS2R R20, SRZ ;  /* 0x0000000000149805 */ /* 0x000fd6000001ff00 */
[----:B------:R-:W-:Y:S05]  /*0430*/  @P2 BRA `(.L_x_6) ;  /* 0x0000000000182947 */ /* 0x000fea0003800000 */
[----:B------:R-:W-:-:S13]  /*0440*/  FSETP.NAN.AND P1, PT, R38, R38, PT ;  /* 0x000000262600720b */ /* 0x000fda0003f28000 */
[----:B------:R-:W-:Y:S01]  /*0450*/  @P1 DADD R20, R34, 2 ;  /* 0x4000000022141429 */ /* 0x000fe20000000000 */
[----:B------:R-:W-:Y:S10]  /*0460*/  @P1 BRA `(.L_x_6) ;  /* 0x00000000000c1947 */ /* 0x000ff40003800000 */
[----:B------:R-:W-:-:S14]  /*0470*/  DSETP.NEU.AND P1, PT, |R34|, +INF , PT ;  /* 0x7ff000002200742a */ /* 0x000fdc0003f2d200 */
[----:B------:R-:W-:Y:S02]  /*0480*/  @!P1 IMAD.MOV.U32 R20, RZ, RZ, 0x0 ;  /* 0x00000000ff149424 */ /* 0x000fe400078e00ff */
[----:B------:R-:W-:-:S07]  /*0490*/  @!P1 IMAD.MOV.U32 R21, RZ, RZ, 0x7ff00000 ;  /* 0x7ff00000ff159424 */ /* 0x000fce00078e00ff */
.L_x_6:
[----:B------:R-:W-:Y:S05]  /*04a0*/  BSYNC.RECONVERGENT B0 ;  /* 0x0000000000007941 */ /* 0x000fea0003800200 */
.L_x_5:
[----:B------:R-:W-:Y:S01]  /*04b0*/  FSEL R4, R20, RZ, P0 ;  /* 0x000000ff14047208 */ /* 0x000fe20000000000 */
[----:B------:R-:W-:Y:S01]  /*04c0*/  IMAD.MOV.U32 R20, RZ, RZ, 0x0 ;  /* 0x00000000ff147424 */ /* 0x000fe200078e00ff */
[----:B------:R-:W-:Y:S01]  /*04d0*/  FSEL R5, R21, 1.875, P0 ;  /* 0x3ff0000015057808 */ /* 0x000fe20000000000 */
[----:B------:R-:W-:Y:S01]  /*04e0*/  IMAD.MOV.U32 R21, RZ, RZ, 0x3fd80000 ;  /* 0x3fd80000ff157424 */ /* 0x000fe200078e00ff */
[----:B------:R-:W-:Y:S04]  /*04f0*/  BSSY.RECONVERGENT B0, `(.L_x_7) ;  /* 0x0000015000007945 */ /* 0x000fe80003800200 */
[----:B------:R-:W-:-:S06]  /*0500*/  DADD R36, R36, R4 ;  /* 0x0000000024247229 */ /* 0x000fcc0000000004 */
[----:B------:R-:W0:Y:S04]  /*0510*/  MUFU.RSQ64H R5, R37 ;  /* 0x0000002500057308 */ /* 0x000e280000001c00 */
[----:B------:R-:W-:-:S05]  /*0520*/  VIADD R4, R37, 0xfcb00000 ;  /* 0xfcb0000025047836 */ /* 0x000fca0000000000 */
[----:B------:R-:W-:Y:S01]  /*0530*/  ISETP.GE.U32.AND P0, PT, R4, 0x7ca00000, PT ;  /* 0x7ca000000400780c */ /* 0x000fe20003f06070 */
[----:B0-----:R-:W-:-:S08]  /*0540*/  DMUL R18, R4, R4 ;  /* 0x0000000404127228 */ /* 0x001fd00000000000 */
[----:B------:R-:W-:-:S08]  /*0550*/  DFMA R18, R36, -R18, 1 ;  /* 0x3ff000002412742b */ /* 0x000fd00000000812 */
[----:B------:R-:W-:Y:S02]  /*0560*/  DFMA R20, R18, R20, 0.5 ;  /* 0x3fe000001214742b */ /* 0x000fe40000000014 */
[----:B------:R-:W-:-:S08]  /*0570*/  DMUL R18, R4, R18 ;  /* 0x0000001204127228 */ /* 0x000fd00000000000 */
[----:B------:R-:W-:-:S08]  /*0580*/  DFMA R20, R20, R18, R4 ;  /* 0x000000121414722b */ /* 0x000fd00000000004 */
[----:B------:R-:W-:Y:S02]  /*0590*/  DMUL R24, R36, R20 ;  /* 0x0000001424187228 */ /* 0x000fe40000000000 */
[----:B------:R-:W-:Y:S02]  /*05a0*/  VIADD R19, R21, 0xfff00000 ;  /* 0xfff0000015137836 */ /* 0x000fe40000000000 */
[----:B------:R-:W-:-:S04]  /*05b0*/  IMAD.MOV.U32 R18, RZ, RZ, R20 ;  /* 0x000000ffff127224 */ /* 0x000fc800078e0014 */
[----:B------:R-:W-:-:S08]  /*05c0*/  DFMA R22, R24, -R24, R36 ;  /* 0x800000181816722b */ /* 0x000fd00000000024 */
[----:B------:R-:W-:Y:S01]  /*05d0*/  DFMA R38, R22, R18, R24 ;  /* 0x000000121626722b */ /* 0x000fe20000000018 */
[----:B------:R-:W-:Y:S10]  /*05e0*/  @!P0 BRA `(.L_x_8) ;  /* 0x0000000000148947 */ /* 0x000ff40003800000 */
[----:B------:R-:W-:Y:S02]  /*05f0*/  IMAD.MOV.U32 R18, RZ, RZ, R20 ;  /* 0x000000ffff127224 */ /* 0x000fe400078e0014 */
[----:B------:R-:W-:Y:S01]  /*0600*/  IMAD.MOV.U32 R21, RZ, RZ, R4 ;  /* 0x000000ffff157224 */ /* 0x000fe200078e0004 */
[----:B------:R-:W-:Y:S01]  /*0610*/  MOV R4, 0x640 ;  /* 0x0000064000047802 */ /* 0x000fe20000000f00 */
[----:B------:R-:W-:-:S07]  /*0620*/  IMAD.MOV.U32 R20, RZ, RZ, R24 ;  /* 0x000000ffff147224 */ /* 0x000fce00078e0018 */
[----:B------:R-:W-:Y:S05]  /*0630*/  CALL.REL.NOINC `($__internal_1_$__cuda_sm20_dsqrt_rn_f64_mediumpath_v1) ;  /* 0x00000014002c7944 */ /* 0x000fea0003c00000 */
.L_x_8:
[----:B------:R-:W-:Y:S05]  /*0640*/  BSYNC.RECONVERGENT B0 ;  /* 0x0000000000007941 */ /* 0x000fea0003800200 */
.L_x_7:
[----:B------:R-:W0:Y:S01]  /*0650*/  F2F.F32.F64 R38, R38 ;  /* 0x0000002600267310 */ /* 0x000e220000301000 */
[----:B------:R-:W-:Y:S01]  /*0660*/  BSSY.RECONVERGENT B0, `(.L_x_9) ;  /* 0x0000007000007945 */ /* 0x000fe20003800200 */
[----:B------:R-:W-:-:S06]  /*0670*/  UMOV UR5, 0x40080000 ;  /* 0x4008000000057882 */ /* 0x000fcc0000000000 */
[----:B0-----:R-:W0:Y:S02]  /*0680*/  F2F.F64.F32 R34, R38 ;  /* 0x0000002600227310 */ /* 0x001e240000201800 */
[----:B0-----:R-:W-:-:S10]  /*0690*/  DADD R4, -RZ, |R34| ;  /* 0x00000000ff047229 */ /* 0x001fd40000000522 */
[----:B------:R-:W-:Y:S01]  /*06a0*/  IMAD.MOV.U32 R18, RZ, RZ, R4 ;  /* 0x000000ffff127224 */ /* 0x000fe200078e0004 */
[----:B------:R-:W-:-:S07]  /*06b0*/  MOV R4, 0x6d0 ;  /* 0x000006d000047802 */ /* 0x000fce0000000f00 */
[----:B------:R-:W-:Y:S05]  /*06c0*/  CALL.REL.NOINC `($_Z16updateVelocitiesPfS_S_S_S_$__internal_accurate_pow) ;  /* 0x0000001400b07944 */ /* 0x000fea0003c00000 */
[----:B------:R-:W-:Y:S05]  /*06d0*/  BSYNC.RECONVERGENT B0 ;  /* 0x0000000000007941 */ /* 0x000fea0003800200 */
.L_x_9:
[----:B------:R-:W-:Y:S01]  /*06e0*/  DADD R4, R34, 3 ;  /* 0x4008000022047429 */ /* 0x000fe20000000000 */
[----:B------:R-:W-:Y:S01]  /*06f0*/  IMAD.MOV.U32 R18, RZ, RZ, R20 ;  /* 0x000000ffff127224 */ /* 0x000fe200078e0014 */
[----:B------:R-:W-:Y:S01]  /*0700*/  FSETP.NEU.AND P1, PT, R38, RZ, PT ;  /* 0x000000ff2600720b */ /* 0x000fe20003f2d000 */
[----:B------:R-:W-:Y:S01]  /*0710*/  BSSY.RECONVERGENT B0, `(.L_x_10) ;  /* 0x0000011000007945 */ /* 0x000fe20003800200 */
[----:B------:R-:W-:-:S03]  /*0720*/  ISETP.GE.AND P0, PT, R35, RZ, PT ;  /* 0x000000ff2300720c */ /* 0x000fc60003f06270 */
[----:B------:R-:W-:-:S03]  /*0730*/  DADD R22, -RZ, -R18 ;  /* 0x00000000ff167229 */ /* 0x000fc60000000912 */
[----:B------:R-:W-:-:S04]  /*0740*/  LOP3.LUT R4, R5, 0x7ff00000, RZ, 0xc0, !PT ;  /* 0x7ff0000005047812 */ /* 0x000fc800078ec0ff */
[----:B------:R-:W-:-:S03]  /*0750*/  ISETP.NE.AND P2, PT, R4, 0x7ff00000, PT ;  /* 0x7ff000000400780c */ /* 0x000fc60003f45270 */
[----:B------:R-:W-:Y:S01]  /*0760*/  FSEL R36, R22, R20, !P0 ;  /* 0x0000001416247208 */ /* 0x000fe20004000000 */
[----:B------:R-:W-:Y:S01]  /*0770*/  @!P1 IMAD.MOV.U32 R36, RZ, RZ, RZ ;  /* 0x000000ffff249224 */ /* 0x000fe200078e00ff */
[----:B------:R-:W-:Y:S01]  /*0780*/  FSEL R37, R23, R19, !P0 ;  /* 0x0000001317257208 */ /* 0x000fe20004000000 */
[----:B------:R-:W-:-:S07]  /*0790*/  @!P1 IMAD.MOV.U32 R37, RZ, RZ, R35 ;  /* 0x000000ffff259224 */ /* 0x000fce00078e0023 */
[----:B------:R-:W-:Y:S05]  /*07a0*/  @P2 BRA `(.L_x_11) ;  /* 0x00000000001c2947 */ /* 0x000fea0003800000 */
[----:B------:R-:W-:-:S13]  /*07b0*/  FSETP.NAN.AND P1, PT, R38, R38, PT ;  /* 0x000000262600720b */ /* 0x000fda0003f28000 */
[----:B------:R-:W-:Y:S01]  /*07c0*/  @P1 DADD R36, R34, 3 ;  /* 0x4008000022241429 */ /* 0x000fe20000000000 */
[----:B------:R-:W-:Y:S10]  /*07d0*/  @P1 BRA `(.L_x_11) ;  /* 0x0000000000101947 */ /* 0x000ff40003800000 */
[----:B------:R-:W-:-:S14]  /*07e0*/  DSETP.NEU.AND P1, PT, |R34|, +INF , PT ;  /* 0x7ff000002200742a */ /* 0x000fdc0003f2d200 */
[----:B------:R-:W-:Y:S01]  /*07f0*/  @!P1 MOV R4, 0xfff00000 ;  /* 0xfff0000000049802 */ /* 0x000fe20000000f00 */
[----:B------:R-:W-:-:S03]  /*0800*/  @!P1 IMAD.MOV.U32 R36, RZ, RZ, RZ ;  /* 0x000000ffff249224 */ /* 0x000fc600078e00ff */
[----:B------:R-:W-:-:S07]  /*0810*/  @!P1 SEL R37, R4, 0x7ff00000, !P0 ;  /* 0x7ff0000004259807 */ /* 0x000fce0004000000 */
.L_x_11:
[----:B------:R-:W-:Y:S05]  /*0820*/  BSYNC.RECONVERGENT B0 ;  /* 0x0000000000007941 */ /* 0x000fea0003800200 */
.L_x_10:
[----:B------:R-:W-:Y:S01]  /*0830*/  BSSY.RECONVERGENT B0, `(.L_x_12) ;  /* 0x0000006000007945 */ /* 0x000fe20003800200 */
[----:B------:R-:W-:Y:S01]  /*0840*/  IMAD.MOV.U32 R18, RZ, RZ, RZ ;  /* 0x000000ffff127224 */ /* 0x000fe200078e00ff */
[----:B------:R-:W-:Y:S01]  /*0850*/  MOV R4, 0x890 ;  /* 0x0000089000047802 */ /* 0x000fe20000000f00 */
[----:B------:R-:W-:Y:S01]  /*0860*/  IMAD.MOV.U32 R5, RZ, RZ, 0x40240000 ;  /* 0x40240000ff057424 */ /* 0x000fe200078e00ff */
[----:B------:R-:W-:-:S06]  /*0870*/  UMOV UR5, 0xc0260000 ;  /* 0xc026000000057882 */ /* 0x000fcc0000000000 */
[----:B------:R-:W-:Y:S05]  /*0880*/  CALL.REL.NOINC `($_Z16updateVelocitiesPfS_S_S_S_$__internal_accurate_pow) ;  /* 0x0000001400407944 */ /* 0x000fea0003c00000 */
[----:B------:R-:W-:Y:S05]  /*0890*/  BSYNC.RECONVERGENT B0 ;  /* 0x0000000000007941 */ /* 0x000fea0003800200 */
.L_x_12:
[----:B------:R-:W-:Y:S01]  /*08a0*/  FSETP.NEU.AND P0, PT, R38, 1, PT ;  /* 0x3f8000002600780b */ /* 0x000fe20003f0d000 */
[----:B------:R-:W-:Y:S01]  /*08b0*/  IMAD.MOV.U32 R4, RZ, RZ, 0x1 ;  /* 0x00000001ff047424 */ /* 0x000fe200078e00ff */
[----:B------:R-:W-:Y:S01]  /*08c0*/  UMOV UR6, 0xe978d4fe ;  /* 0xe978d4fe00067882 */ /* 0x000fe20000000000 */
[----:B------:R-:W-:Y:S01]  /*08d0*/  IMAD.MOV.U32 R18, RZ, RZ, R20 ;  /* 0x000000ffff127224 */ /* 0x000fe200078e0014 */
[----:B------:R-:W-:Y:S01]  /*08e0*/  FSEL R23, R37, 1.875, P0 ;  /* 0x3ff0000025177808 */ /* 0x000fe20000000000 */
[----:B------:R-:W-:Y:S01]  /*08f0*/  UMOV UR7, 0x401ab126 ;  /* 0x401ab12600077882 */ /* 0x000fe20000000000 */
[----:B------:R-:W-:Y:S01]  /*0900*/  FSEL R22, R36, RZ, P0 ;  /* 0x000000ff24167208 */ /* 0x000fe20000000000 */
[----:B------:R-:W-:Y:S01]  /*0910*/  BSSY.RECONVERGENT B0, `(.L_x_13) ;  /* 0x000001a000007945 */ /* 0x000fe20003800200 */
[----:B------:R-:W0:Y:S01]  /*0920*/  MUFU.RCP64H R5, R23 ;  /* 0x0000001700057308 */ /* 0x000e220000001800 */
[----:B------:R-:W-:-:S03]  /*0930*/  DMUL R18, R18, UR6 ;  /* 0x0000000612127c28 */ /* 0x000fc60008000000 */
[----:B0-----:R-:W-:-:S08]  /*0940*/  DFMA R24, -R22, R4, 1 ;  /* 0x3ff000001618742b */ /* 0x001fd00000000104 */
[----:B------:R-:W-:Y:S02]  /*0950*/  DFMA R26, R24, R24, R24 ;  /* 0x00000018181a722b */ /* 0x000fe40000000018 */
[----:B------:R-:W0:Y:S06]  /*0960*/  F2F.F64.F32 R24, R2 ;  /* 0x0000000200187310 */ /* 0x000e2c0000201800 */
[----:B------:R-:W-:Y:S02]  /*0970*/  DFMA R26, R4, R26, R4 ;  /* 0x0000001a041a722b */ /* 0x000fe40000000004 */
[----:B------:R-:W1:Y:S06]  /*0980*/  F2F.F64.F32 R4, R0 ;  /* 0x0000000000047310 */ /* 0x000e6c0000201800 */
[----:B------:R-:W-:-:S02]  /*0990*/  DFMA R20, -R22, R26, 1 ;  /* 0x3ff000001614742b */ /* 0x000fc4000000011a */
[----:B0-----:R-:W-:-:S06]  /*09a0*/  DMUL R24, R18, R24 ;  /* 0x0000001812187228 */ /* 0x001fcc0000000000 */
[----:B------:R-:W-:Y:S02]  /*09b0*/  DFMA R20, R26, R20, R26 ;  /* 0x000000141a14722b */ /* 0x000fe4000000001a */
[----:B-1----:R-:W-:-:S08]  /*09c0*/  DMUL R28, R4, R24 ;  /* 0x00000018041c7228 */ /* 0x002fd00000000000 */
[----:B------:R-:W-:Y:S02]  /*09d0*/  DMUL R4, R28, R20 ;  /* 0x000000141c047228 */ /* 0x000fe40000000000 */
[----:B------:R-:W-:-:S06]  /*09e0*/  FSETP.GEU.AND P1, PT, |R29|, 6.5827683646048100446e-37, PT ;  /* 0x036000001d00780b */ /* 0x000fcc0003f2e200 */
[----:B------:R-:W-:-:S08]  /*09f0*/  DFMA R24, -R22, R4, R28 ;  /* 0x000000041618722b */ /* 0x000fd0000000011c */
[----:B------:R-:W-:-:S10]  /*0a00*/  DFMA R4, R20, R24, R4 ;  /* 0x000000181404722b */ /* 0x000fd40000000004 */
[----:B------:R-:W-:-:S05]  /*0a10*/  FFMA R2, RZ, R23, R5 ;  /* 0x00000017ff027223 */ /* 0x000fca0000000005 */
[----:B------:R-:W-:-:S13]  /*0a20*/  FSETP.GT.AND P0, PT, |R2|, 1.469367938527859385e-39, PT ;  /* 0x001000000200780b */ /* 0x000fda0003f04200 */
[----:B------:R-:W-:Y:S05]  /*0a30*/  @P0 BRA P1, `(.L_x_14) ;  /* 0x00000000001c0947 */ /* 0x000fea0000800000 */
[----:B------:R-:W-:Y:S01]  /*0a40*/  IMAD.MOV.U32 R25, RZ, RZ, R29 ;  /* 0x000000ffff197224 */ /* 0x000fe200078e001d */
[----:B------:R-:W-:Y:S01]  /*0a50*/  MOV R0, 0xa90 ;  /* 0x00000a9000007802 */ /* 0x000fe20000000f00 */
[----:B------:R-:W-:Y:S02]  /*0a60*/  IMAD.MOV.U32 R20, RZ, RZ, R22 ;  /* 0x000000ffff147224 */ /* 0x000fe400078e0016 */
[----:B------:R-:W-:-:S07]  /*0a70*/  IMAD.MOV.U32 R21, RZ, RZ, R23 ;  /* 0x000000ffff157224 */ /* 0x000fce00078e0017 */
[----:B------:R-:W-:Y:S05]  /*0a80*/  CALL.REL.NOINC `($__internal_0_$__cuda_sm20_div_rn_f64_full) ;  /* 0x0000000800a07944 */ /* 0x000fea0003c00000 */
[----:B------:R-:W-:Y:S02]  /*0a90*/  IMAD.MOV.U32 R4, RZ, RZ, R26 ;  /* 0x000000ffff047224 */ /* 0x000fe400078e001a */
[----:B------:R-:W-:-:S07]  /*0aa0*/  IMAD.MOV.U32 R5, RZ, RZ, R27 ;  /* 0x000000ffff057224 */ /* 0x000fce00078e001b */
.L_x_14:
[----:B------:R-:W-:Y:S05]  /*0ab0*/  BSYNC.RECONVERGENT B0 ;  /* 0x0000000000007941 */ /* 0x000fea0003800200 */
.L_x_13:
[----:B------:R-:W0:Y:S02]  /*0ac0*/  LDC.64 R20, c[0x0][0x388] ;  /* 0x0000e200ff147b82 */ /* 0x000e240000000a00 */
[----:B0-----:R-:W-:-:S05]  /*0ad0*/  IMAD.WIDE.U32 R20, R3, 0x4, R20 ;  /* 0x0000000403147825 */ /* 0x001fca00078e0014 */
[----:B------:R-:W2:Y:S02]  /*0ae0*/  LDG.E R0, desc[UR8][R20.64] ;  /* 0x0000000814007981 */ /* 0x000ea4000c1e1900 */
[----:B--2---:R-:W0:Y:S02]  /*0af0*/  F2F.F64.F32 R22, R0 ;  /* 0x0000000000167310 */ /* 0x004e240000201800 */
[----:B0-----:R-:W-:Y:S01]  /*0b00*/  DFMA R22, R6, -R4, R22 ;  /* 0x800000040616722b */ /* 0x001fe20000000016 */
[----:B------:R-:W0:Y:S09]  /*0b10*/  LDC.64 R4, c[0x0][0x3a0] ;  /* 0x0000e800ff047b82 */ /* 0x000e320000000a00 */
[----:B------:R-:W1:Y:S02]  /*0b20*/  F2F.F32.F64 R23, R22 ;  /* 0x0000001600177310 */ /* 0x000e640000301000 */
[----:B-1----:R1:W-:Y:S04]  /*0b30*/  STG.E desc[UR8][R20.64], R23 ;  /* 0x0000001714007986 */ /* 0x0023e8000c101908 */
[----:B------:R-:W2:Y:S04]  /*0b40*/  LDG.E R16, desc[UR8][R16.64] ;  /* 0x0000000810107981 */ /* 0x000ea8000c1e1900 */
[----:B------:R-:W2:Y:S04]  /*0b50*/  LDG.E R15, desc[UR8][R14.64] ;  /* 0x000000080e0f7981 */ /* 0x000ea8000c1e1900 */
[----:B------:R-:W3:Y:S04]  /*0b60*/  LDG.E R26, desc[UR8][R10.64] ;  /* 0x000000080a1a7981 */ /* 0x000ee8000c1e1900 */
[----:B------:R-:W4:Y:S01]  /*0b70*/  LDG.E R8, desc[UR8][R8.64] ;  /* 0x0000000808087981 */ /* 0x000f22000c1e1900 */
[----:B0-----:R-:W-:-:S03]  /*0b80*/  IMAD.WIDE.U32 R24, R3, 0x4, R4 ;  /* 0x0000000403187825 */ /* 0x001fc600078e0004 */
[----:B------:R1:W5:Y:S04]  /*0b90*/  LDG.E R2, desc[UR8][R12.64] ;  /* 0x000000080c027981 */ /* 0x000368000c1e1900 */
[----:B------:R1:W5:Y:S01]  /*0ba0*/  LDG.E R35, desc[UR8][R24.64] ;  /* 0x0000000818237981 */ /* 0x000362000c1e1900 */
[----:B------:R-:W-:Y:S01]  /*0bb0*/  BSSY.RECONVERGENT B0, `(.L_x_15) ;  /* 0x000000c000007945 */ /* 0x000fe20003800200 */
[----:B------:R-:W-:Y:S01]  /*0bc0*/  UMOV UR5, 0x40000000 ;  /* 0x4000000000057882 */ /* 0x000fe20000000000 */
[----:B--2---:R-:W-:Y:S01]  /*0bd0*/  FADD R0, R16, -R15 ;  /* 0x8000000f10007221 */ /* 0x004fe20000000000 */
[----:B---3--:R-:W0:Y:S08]  /*0be0*/  F2F.F64.F32 R4, R26 ;  /* 0x0000001a00047310 */ /* 0x008e300000201800 */
[----:B------:R-:W2:Y:S08]  /*0bf0*/  F2F.F64.F32 R6, R0 ;  /* 0x0000000000067310 */ /* 0x000eb00000201800 */
[----:B----4-:R-:W3:Y:S01]  /*0c00*/  F2F.F64.F32 R10, R8 ;  /* 0x00000008000a7310 */ /* 0x010ee20000201800 */
[----:B0-----:R-:W-:-:S02]  /*0c10*/  DMUL R4, R18, R4 ;  /* 0x0000000412047228 */ /* 0x001fc40000000000 */
[----:B--2---:R-:W-:-:S06]  /*0c20*/  DADD R18, -RZ, |R6| ;  /* 0x00000000ff127229 */ /* 0x004fcc0000000506 */
[----:B---3--:R-:W-:-:S04]  /*0c30*/  DMUL R10, R4, R10 ;  /* 0x0000000a040a7228 */ /* 0x008fc80000000000 */
[----:B------:R-:W-:Y:S01]  /*0c40*/  IMAD.MOV.U32 R5, RZ, RZ, R19 ;  /* 0x000000ffff057224 */ /* 0x000fe200078e0013 */
[----:B-1----:R-:W-:-:S07]  /*0c50*/  MOV R4, 0xc70 ;  /* 0x00000c7000047802 */ /* 0x002fce0000000f00 */
[----:B-----5:R-:W-:Y:S05]  /*0c60*/  CALL.REL.NOINC `($_Z16updateVelocitiesPfS_S_S_S_$__internal_accurate_pow) ;  /* 0x0000001000487944 */ /* 0x020fea0003c00000 */
[----:B------:R-:W-:Y:S05]  /*0c70*/  BSYNC.RECONVERGENT B0 ;  /* 0x0000000000007941 */ /* 0x000fea0003800200 */
.L_x_15:
        /* <DEDUP_REMOVED lines=20> */
.L_x_17:
[----:B------:R-:W-:Y:S05]  /*0dc0*/  BSYNC.RECONVERGENT B0 ;  /* 0x0000000000007941 */ /* 0x000fea0003800200 */
.L_x_16:
[----:B------:R-:W-:Y:S01]  /*0dd0*/  BSSY.RECONVERGENT B0, `(.L_x_18) ;  /* 0x0000006000007945 */ /* 0x000fe20003800200 */
[----:B------:R-:W-:Y:S01]  /*0de0*/  FSEL R6, R20, RZ, P0 ;  /* 0x000000ff14067208 */ /* 0x000fe20000000000 */
[----:B------:R-:W-:Y:S01]  /*0df0*/  UMOV UR5, 0x40000000 ;  /* 0x4000000000057882 */ /* 0x000fe20000000000 */
[----:B------:R-:W-:Y:S02]  /*0e00*/  FSEL R7, R21, 1.875, P0 ;  /* 0x3ff0000015077808 */ /* 0x000fe40000000000 */
[----:B------:R-:W-:-:S07]  /*0e10*/  MOV R4, 0xe30 ;  /* 0x00000e3000047802 */ /* 0x000fce0000000f00 */
[----:B------:R-:W-:Y:S05]  /*0e20*/  CALL.REL.NOINC `($_Z16updateVelocitiesPfS_S_S_S_$__internal_accurate_pow) ;  /* 0x0000000c00d87944 */ /* 0x000fea0003c00000 */
[----:B------:R-:W-:Y:S05]  /*0e30*/  BSYNC.RECONVERGENT B0 ;  /* 0x0000000000007941 */ /* 0x000fea0003800200 */
.L_x_18:
        /* <DEDUP_REMOVED lines=13> */
[----:B------:R-:W-:Y:S01]  /*0f10*/  @!P1 MOV R20, 0x0 ;  /* 0x0000000000149802 */ /* 0x000fe20000000f00 */
[----:B------:R-:W-:-:S07]  /*0f20*/  @!P1 IMAD.MOV.U32 R21, RZ, RZ, 0x7ff00000 ;  /* 0x7ff00000ff159424 */ /* 0x000fce00078e00ff */
.L_x_20:
[----:B------:R-:W-:Y:S05]  /*0f30*/  BSYNC.RECONVERGENT B0 ;  /* 0x0000000000007941 */ /* 0x000fea0003800200 */
.L_x_19:
        /* <DEDUP_REMOVED lines=25> */
[----:B------:R-:W-:Y:S02]  /*10d0*/  IMAD.MOV.U32 R12, RZ, RZ, R38 ;  /* 0x000000ffff0c7224 */ /* 0x000fe400078e0026 */
[----:B------:R-:W-:-:S07]  /*10e0*/  IMAD.MOV.U32 R13, RZ, RZ, R39 ;  /* 0x000000ffff0d7224 */ /* 0x000fce00078e0027 */
.L_x_22:
[----:B------:R-:W-:Y:S05]  /*10f0*/  BSYNC.RECONVERGENT B0 ;  /* 0x0000000000007941 */ /* 0x000fea0003800200 */
.L_x_21:
        /* <DEDUP_REMOVED lines=9> */
.L_x_23:
[----:B------:R-:W-:Y:S01]  /*1190*/  DADD R4, R6, 3 ;  /* 0x4008000006047429 */ /* 0x000fe20000000000 */
[----:B------:R-:W-:Y:S01]  /*11a0*/  IMAD.MOV.U32 R18, RZ, RZ, R20 ;  /* 0x000000ffff127224 */ /* 0x000fe200078e0014 */
[C---:B------:R-:W-:Y:S01]  /*11b0*/  FSETP.NEU.AND P2, PT, R0.reuse, RZ, PT ;  /* 0x000000ff0000720b */ /* 0x040fe20003f4d000 */
[----:B------:R-:W-:Y:S01]  /*11c0*/  BSSY.RECONVERGENT B0, `(.L_x_24) ;  /* 0x0000012000007945 */ /* 0x000fe20003800200 */
[----:B------:R-:W-:Y:S02]  /*11d0*/  ISETP.GE.AND P0, PT, R7, RZ, PT ;  /* 0x000000ff0700720c */ /* 0x000fe40003f06270 */
[----:B------:R-:W-:Y:S01]  /*11e0*/  FSETP.NEU.AND P1, PT, R0, 1, PT ;  /* 0x3f8000000000780b */ /* 0x000fe20003f2d000 */
        /* <DEDUP_REMOVED lines=12> */
[----:B------:R-:W-:Y:S02]  /*12b0*/  @!P2 IMAD.MOV.U32 R0, RZ, RZ, -0x100000 ;  /* 0xfff00000ff00a424 */ /* 0x000fe400078e00ff */
[----:B------:R-:W-:-:S03]  /*12c0*/  @!P2 IMAD.MOV.U32 R20, RZ, RZ, RZ ;  /* 0x000000ffff14a224 */ /* 0x000fc600078e00ff */
[----:B------:R-:W-:-:S07]  /*12d0*/  @!P2 SEL R21, R0, 0x7ff00000, !P0 ;  /* 0x7ff000000015a807 */ /* 0x000fce0004000000 */
.L_x_25:
[----:B------:R-:W-:Y:S05]  /*12e0*/  BSYNC.RECONVERGENT B0 ;  /* 0x0000000000007941 */ /* 0x000fea0003800200 */
.L_x_24:
[----:B------:R-:W-:Y:S01]  /*12f0*/  FSEL R7, R21, 1.875, P1 ;  /* 0x3ff0000015077808 */ /* 0x000fe20000800000 */
[----:B------:R-:W-:Y:S01]  /*1300*/  BSSY.RECONVERGENT B0, `(.L_x_26) ;  /* 0x0000018000007945 */ /* 0x000fe20003800200 */
[----:B------:R-:W-:Y:S02]  /*1310*/  FSEL R6, R20, RZ, P1 ;  /* 0x000000ff14067208 */ /* 0x000fe40000800000 */
[----:B------:R-:W0:Y:S01]  /*1320*/  MUFU.RCP64H R5, R7 ;  /* 0x0000000700057308 */ /* 0x000e220000001800 */
[----:B------:R-:W-:Y:S02]  /*1330*/  MOV R4, 0x1 ;  /* 0x0000000100047802 */ /* 0x000fe40000000f00 */
[----:B------:R-:W-:-:S04]  /*1340*/  FSETP.GEU.AND P1, PT, |R11|, 6.5827683646048100446e-37, PT ;  /* 0x036000000b00780b */ /* 0x000fc80003f2e200 */
[----:B0-----:R-:W-:-:S08]  /*1350*/  DFMA R12, -R6, R4, 1 ;  /* 0x3ff00000060c742b */ /* 0x001fd00000000104 */
[----:B------:R-:W-:-:S08]  /*1360*/  DFMA R12, R12, R12, R12 ;  /* 0x0000000c0c0c722b */ /* 0x000fd0000000000c */
[----:B------:R-:W-:-:S08]  /*1370*/  DFMA R12, R4, R12, R4 ;  /* 0x0000000c040c722b */ /* 0x000fd00000000004 */
[----:B------:R-:W-:-:S08]  /*1380*/  DFMA R4, -R6, R12, 1 ;  /* 0x3ff000000604742b */ /* 0x000fd0000000010c */
[----:B------:R-:W-:-:S08]  /*1390*/  DFMA R4, R12, R4, R12 ;  /* 0x000000040c04722b */ /* 0x000fd0000000000c */
[----:B------:R-:W-:-:S08]  /*13a0*/  DMUL R12, R10, R4 ;  /* 0x000000040a0c7228 */ /* 0x000fd00000000000 */
        /* <DEDUP_REMOVED lines=8> */
[----:B------:R-:W-:Y:S02]  /*1430*/  IMAD.MOV.U32 R20, RZ, RZ, R6 ;  /* 0x000000ffff147224 */ /* 0x000fe400078e0006 */
[----:B------:R-:W-:-:S07]  /*1440*/  IMAD.MOV.U32 R21, RZ, RZ, R7 ;  /* 0x000000ffff157224 */ /* 0x000fce00078e0007 */
[----:B------:R-:W-:Y:S05]  /*1450*/  CALL.REL.NOINC `($__internal_0_$__cuda_sm20_div_rn_f64_full) ;  /* 0x00000000002c7944 */ /* 0x000fea0003c00000 */
[----:B------:R-:W-:Y:S02]  /*1460*/  IMAD.MOV.U32 R4, RZ, RZ, R26 ;  /* 0x000000ffff047224 */ /* 0x000fe400078e001a */
[----:B------:R-:W-:-:S07]  /*1470*/  IMAD.MOV.U32 R5, RZ, RZ, R27 ;  /* 0x000000ffff057224 */ /* 0x000fce00078e001b */
.L_x_27:
[----:B------:R-:W-:Y:S05]  /*1480*/  BSYNC.RECONVERGENT B0 ;  /* 0x0000000000007941 */ /* 0x000fea0003800200 */
.L_x_26:
[----:B------:R-:W0:Y:S02]  /*1490*/  LDC.64 R6, c[0x0][0x390] ;  /* 0x0000e400ff067b82 */ /* 0x000e240000000a00 */
[----:B0-----:R-:W-:-:S05]  /*14a0*/  IMAD.WIDE.U32 R2, R3, 0x4, R6 ;  /* 0x0000000403027825 */ /* 0x001fca00078e0006 */
[----:B------:R-:W2:Y:S02]  /*14b0*/  LDG.E R0, desc[UR8][R2.64] ;  /* 0x0000000802007981 */ /* 0x000ea4000c1e1900 */
[----:B--2---:R-:W0:Y:S02]  /*14c0*/  F2F.F64.F32 R6, R0 ;  /* 0x0000000000067310 */ /* 0x004e240000201800 */
[----:B0-----:R-:W-:-:S10]  /*14d0*/  DFMA R6, R8, -R4, R6 ;  /* 0x800000040806722b */ /* 0x001fd40000000006 */
[----:B------:R-:W0:Y:S02]  /*14e0*/  F2F.F32.F64 R7, R6 ;  /* 0x0000000600077310 */ /* 0x000e240000301000 */
[----:B0-----:R-:W-:Y:S01]  /*14f0*/  STG.E desc[UR8][R2.64], R7 ;  /* 0x0000000702007986 */ /* 0x001fe2000c101908 */
[----:B------:R-:W-:Y:S05]  /*1500*/  EXIT ;  /* 0x000000000000794d */ /* 0x000fea0003800000 */
        .weak           $__internal_0_$__cuda_sm20_div_rn_f64_full
        .type           $__internal_0_$__cuda_sm20_div_rn_f64_full,@function
        .size           $__internal_0_$__cuda_sm20_div_rn_f64_full,($__internal_1_$__cuda_sm20_dsqrt_rn_f64_mediumpath_v1 - $__internal_0_$__cuda_sm20_div_rn_f64_full)
$__internal_0_$__cuda_sm20_div_rn_f64_full:
[C---:B------:R-:W-:Y:S01]  /*1510*/  FSETP.GEU.AND P0, PT, |R21|.reuse, 1.469367938527859385e-39, PT ;  /* 0x001000001500780b */ /* 0x040fe20003f0e200 */
[----:B------:R-:W-:Y:S01]  /*1520*/  IMAD.MOV.U32 R23, RZ, RZ, R25 ;  /* 0x000000ffff177224 */ /* 0x000fe200078e0019 */
[C---:B------:R-:W-:Y:S01]  /*1530*/  LOP3.LUT R4, R21.reuse, 0x800fffff, RZ, 0xc0, !PT ;  /* 0x800fffff15047812 */ /* 0x040fe200078ec0ff */
[----:B------:R-:W-:Y:S01]  /*1540*/  IMAD.MOV.U32 R22, RZ, RZ, R28 ;  /* 0x000000ffff167224 */ /* 0x000fe200078e001c */
[----:B------:R-:W-:Y:S01]  /*1550*/  LOP3.LUT R27, R21, 0x7ff00000, RZ, 0xc0, !PT ;  /* 0x7ff00000151b7812 */ /* 0x000fe200078ec0ff */
[----:B------:R-:W-:Y:S01]  /*1560*/  IMAD.MOV.U32 R28, RZ, RZ, 0x1 ;  /* 0x00000001ff1c7424 */ /* 0x000fe200078e00ff */
[----:B------:R-:W-:Y:S01]  /*1570*/  LOP3.LUT R5, R4, 0x3ff00000, RZ, 0xfc, !PT ;  /* 0x3ff0000004057812 */ /* 0x000fe200078efcff */
[----:B------:R-:W-:Y:S01]  /*1580*/  IMAD.MOV.U32 R4, RZ, RZ, R20 ;  /* 0x000000ffff047224 */ /* 0x000fe200078e0014 */
[C---:B------:R-:W-:Y:S01]  /*1590*/  FSETP.GEU.AND P2, PT, |R23|.reuse, 1.469367938527859385e-39, PT ;  /* 0x001000001700780b */ /* 0x040fe20003f4e200 */
[----:B------:R-:W-:Y:S01]  /*15a0*/  IMAD.MOV.U32 R26, RZ, RZ, 0x1ca00000 ;  /* 0x1ca00000ff1a7424 */ /* 0x000fe200078e00ff */
[----:B------:R-:W-:Y:S01]  /*15b0*/  LOP3.LUT R2, R23, 0x7ff00000, RZ, 0xc0, !PT ;  /* 0x7ff0000017027812 */ /* 0x000fe200078ec0ff */
[----:B------:R-:W-:Y:S02]  /*15c0*/  BSSY.RECONVERGENT B1, `(.L_x_28) ;  /* 0x000004f000017945 */ /* 0x000fe40003800200 */
[----:B------:R-:W-:Y:S01]  /*15d0*/  @!P0 DMUL R4, R20, 8.98846567431157953865e+307 ;  /* 0x7fe0000014048828 */ /* 0x000fe20000000000 */
[----:B------:R-:W-:-:S05]  /*15e0*/  ISETP.GE.U32.AND P1, PT, R2, R27, PT ;  /* 0x0000001b0200720c */ /* 0x000fca0003f26070 */
[----:B------:R-:W0:Y:S02]  /*15f0*/  MUFU.RCP64H R29, R5 ;  /* 0x00000005001d7308 */ /* 0x000e240000001800 */
[----:B------:R-:W-:Y:S01]  /*1600*/  @!P2 LOP3.LUT R31, R21, 0x7ff00000, RZ, 0xc0, !PT ;  /* 0x7ff00000151fa812 */ /* 0x000fe200078ec0ff */
[----:B------:R-:W-:-:S03]  /*1610*/  @!P2 IMAD.MOV.U32 R30, RZ, RZ, RZ ;  /* 0x000000ffff1ea224 */ /* 0x000fc600078e00ff */
[----:B------:R-:W-:-:S04]  /*1620*/  @!P2 ISETP.GE.U32.AND P3, PT, R2, R31, PT ;  /* 0x0000001f0200a20c */ /* 0x000fc80003f66070 */
[----:B------:R-:W-:-:S04]  /*1630*/  @!P2 SEL R31, R26, 0x63400000, !P3 ;  /* 0x634000001a1fa807 */ /* 0x000fc80005800000 */
[----:B------:R-:W-:Y:S01]  /*1640*/  @!P2 LOP3.LUT R31, R31, 0x80000000, R23, 0xf8, !PT ;  /* 0x800000001f1fa812 */ /* 0x000fe200078ef817 */
[----:B0-----:R-:W-:-:S03]  /*1650*/  DFMA R24, R28, -R4, 1 ;  /* 0x3ff000001c18742b */ /* 0x001fc60000000804 */
[----:B------:R-:W-:-:S05]  /*1660*/  @!P2 LOP3.LUT R31, R31, 0x100000, RZ, 0xfc, !PT ;  /* 0x001000001f1fa812 */ /* 0x000fca00078efcff */
[----:B------:R-:W-:-:S08]  /*1670*/  DFMA R24, R24, R24, R24 ;  /* 0x000000181818722b */ /* 0x000fd00000000018 */
[----:B------:R-:W-:Y:S01]  /*1680*/  DFMA R28, R28, R24, R28 ;  /* 0x000000181c1c722b */ /* 0x000fe2000000001c */
[----:B------:R-:W-:Y:S01]  /*1690*/  SEL R25, R26, 0x63400000, !P1 ;  /* 0x634000001a197807 */ /* 0x000fe20004800000 */
[----:B------:R-:W-:-:S03]  /*16a0*/  IMAD.MOV.U32 R24, RZ, RZ, R22 ;  /* 0x000000ffff187224 */ /* 0x000fc600078e0016 */
[----:B------:R-:W-:-:S03]  /*16b0*/  LOP3.LUT R25, R25, 0x800fffff, R23, 0xf8, !PT ;  /* 0x800fffff19197812 */ /* 0x000fc600078ef817 */
[----:B------:R-:W-:-:S03]  /*16c0*/  DFMA R32, R28, -R4, 1 ;  /* 0x3ff000001c20742b */ /* 0x000fc60000000804 */
[----:B------:R-:W-:-:S05]  /*16d0*/  @!P2 DFMA R24, R24, 2, -R30 ;  /* 0x400000001818a82b */ /* 0x000fca000000081e */
[----:B------:R-:W-:-:S08]  /*16e0*/  DFMA R28, R28, R32, R28 ;  /* 0x000000201c1c722b */ /* 0x000fd0000000001c */
[----:B------:R-:W-:-:S08]  /*16f0*/  DMUL R30, R28, R24 ;  /* 0x000000181c1e7228 */ /* 0x000fd00000000000 */
[----:B------:R-:W-:-:S08]  /*1700*/  DFMA R32, R30, -R4, R24 ;  /* 0x800000041e20722b */ /* 0x000fd00000000018 */
[----:B------:R-:W-:Y:S01]  /*1710*/  DFMA R28, R28, R32, R30 ;  /* 0x000000201c1c722b */ /* 0x000fe2000000001e */
[----:B------:R-:W-:Y:S01]  /*1720*/  IMAD.MOV.U32 R31, RZ, RZ, R2 ;  /* 0x000000ffff1f7224 */ /* 0x000fe200078e0002 */
[----:B------:R-:W-:Y:S01]  /*1730*/  @!P2 LOP3.LUT R31, R25, 0x7ff00000, RZ, 0xc0, !PT ;  /* 0x7ff00000191fa812 */ /* 0x000fe200078ec0ff */
[----:B------:R-:W-:Y:S01]  /*1740*/  IMAD.MOV.U32 R30, RZ, RZ, R27 ;  /* 0x000000ffff1e7224 */ /* 0x000fe200078e001b */
[----:B------:R-:W-:-:S03]  /*1750*/  @!P0 LOP3.LUT R30, R5, 0x7ff00000, RZ, 0xc0, !PT ;  /* 0x7ff00000051e8812 */ /* 0x000fc600078ec0ff */
[----:B------:R-:W-:Y:S02]  /*1760*/  VIADD R27, R31, 0xffffffff ;  /* 0xffffffff1f1b7836 */ /* 0x000fe40000000000 */
[----:B------:R-:W-:-:S03]  /*1770*/  VIADD R32, R30, 0xffffffff ;  /* 0xffffffff1e207836 */ /* 0x000fc60000000000 */
[----:B------:R-:W-:-:S04]  /*1780*/  ISETP.GT.U32.AND P0, PT, R27, 0x7feffffe, PT ;  /* 0x7feffffe1b00780c */ /* 0x000fc80003f04070 */
[----:B------:R-:W-:-:S13]  /*1790*/  ISETP.GT.U32.OR P0, PT, R32, 0x7feffffe, P0 ;  /* 0x7feffffe2000780c */ /* 0x000fda0000704470 */
[----:B------:R-:W-:Y:S05]  /*17a0*/  @P0 BRA `(.L_x_29) ;  /* 0x00000000006c0947 */ /* 0x000fea0003800000 */
[----:B------:R-:W-:-:S04]  /*17b0*/  LOP3.LUT R23, R21, 0x7ff00000, RZ, 0xc0, !PT ;  /* 0x7ff0000015177812 */ /* 0x000fc800078ec0ff */
[CC--:B------:R-:W-:Y:S02]  /*17c0*/  VIADDMNMX R22, R2.reuse, -R23.reuse, 0xb9600000, !PT ;  /* 0xb960000002167446 */ /* 0x0c0fe40007800917 */
[----:B------:R-:W-:Y:S02]  /*17d0*/  ISETP.GE.U32.AND P0, PT, R2, R23, PT ;  /* 0x000000170200720c */ /* 0x000fe40003f06070 */
[----:B------:R-:W-:Y:S02]  /*17e0*/  VIMNMX R22, PT, PT, R22, 0x46a00000, PT ;  /* 0x46a0000016167848 */ /* 0x000fe40003fe0100 */
[----:B------:R-:W-:-:S04]  /*17f0*/  SEL R23, R26, 0x63400000, !P0 ;  /* 0x634000001a177807 */ /* 0x000fc80004000000 */
[----:B------:R-:W-:Y:S01]  /*1800*/  IADD3 R2, PT, PT, -R23, R22, RZ ;  /* 0x0000001617027210 */ /* 0x000fe20007ffe1ff */
[----:B------:R-:W-:-:S04]  /*1810*/  IMAD.MOV.U32 R22, RZ, RZ, RZ ;  /* 0x000000ffff167224 */ /* 0x000fc800078e00ff */
[----:B------:R-:W-:-:S06]  /*1820*/  VIADD R23, R2, 0x7fe00000 ;  /* 0x7fe0000002177836 */ /* 0x000fcc0000000000 */
[----:B------:R-:W-:-:S10]  /*1830*/  DMUL R26, R28, R22 ;  /* 0x000000161c1a7228 */ /* 0x000fd40000000000 */
[----:B------:R-:W-:-:S13]  /*1840*/  FSETP.GTU.AND P0, PT, |R27|, 1.469367938527859385e-39, PT ;  /* 0x001000001b00780b */ /* 0x000fda0003f0c200 */
[----:B------:R-:W-:Y:S05]  /*1850*/  @P0 BRA `(.L_x_30) ;  /* 0x0000000000940947 */ /* 0x000fea0003800000 */
[----:B------:R-:W-:Y:S01]  /*1860*/  DFMA R4, R28, -R4, R24 ;  /* 0x800000041c04722b */ /* 0x000fe20000000018 */
[----:B------:R-:W-:-:S09]  /*1870*/  IMAD.MOV.U32 R22, RZ, RZ, RZ ;  /* 0x000000ffff167224 */ /* 0x000fd200078e00ff */
[C---:B------:R-:W-:Y:S02]  /*1880*/  FSETP.NEU.AND P0, PT, R5.reuse, RZ, PT ;  /* 0x000000ff0500720b */ /* 0x040fe40003f0d000 */
[----:B------:R-:W-:-:S04]  /*1890*/  LOP3.LUT R21, R5, 0x80000000, R21, 0x48, !PT ;  /* 0x8000000005157812 */ /* 0x000fc800078e4815 */
[----:B------:R-:W-:-:S07]  /*18a0*/  LOP3.LUT R23, R21, R23, RZ, 0xfc, !PT ;  /* 0x0000001715177212 */ /* 0x000fce00078efcff */
[----:B------:R-:W-:Y:S05]  /*18b0*/  @!P0 BRA `(.L_x_30) ;  /* 0x00000000007c8947 */ /* 0x000fea0003800000 */
[----:B------:R-:W-:Y:S01]  /*18c0*/  IMAD.MOV R5, RZ, RZ, -R2 ;  /* 0x000000ffff057224 */ /* 0x000fe200078e0a02 */
[----:B------:R-:W-:Y:S01]  /*18d0*/  DMUL.RP R22, R28, R22 ;  /* 0x000000161c167228 */ /* 0x000fe20000008000 */
[----:B------:R-:W-:-:S06]  /*18e0*/  IMAD.MOV.U32 R4, RZ, RZ, RZ ;  /* 0x000000ffff047224 */ /* 0x000fcc00078e00ff */
[----:B------:R-:W-:-:S03]  /*18f0*/  DFMA R4, R26, -R4, R28 ;  /* 0x800000041a04722b */ /* 0x000fc6000000001c */
[----:B------:R-:W-:-:S03]  /*1900*/  LOP3.LUT R21, R23, R21, RZ, 0x3c, !PT ;  /* 0x0000001517157212 */ /* 0x000fc600078e3cff */
[----:B------:R-:W-:-:S04]  /*1910*/  IADD3 R4, PT, PT, -R2, -0x43300000, RZ ;  /* 0xbcd0000002047810 */ /* 0x000fc80007ffe1ff */
[----:B------:R-:W-:-:S04]  /*1920*/  FSETP.NEU.AND P0, PT, |R5|, R4, PT ;  /* 0x000000040500720b */ /* 0x000fc80003f0d200 */
[----:B------:R-:W-:Y:S02]  /*1930*/  FSEL R26, R22, R26, !P0 ;  /* 0x0000001a161a7208 */ /* 0x000fe40004000000 */
[----:B------:R-:W-:Y:S01]  /*1940*/  FSEL R27, R21, R27, !P0 ;  /* 0x0000001b151b7208 */ /* 0x000fe20004000000 */
[----:B------:R-:W-:Y:S06]  /*1950*/  BRA `(.L_x_30) ;  /* 0x0000000000547947 */ /* 0x000fec0003800000 */
.L_x_29:
[----:B------:R-:W-:-:S14]  /*1960*/  DSETP.NAN.AND P0, PT, R22, R22, PT ;  /* 0x000000161600722a */ /* 0x000fdc0003f08000 */
[----:B------:R-:W-:Y:S05]  /*1970*/  @P0 BRA `(.L_x_31) ;  /* 0x0000000000440947 */ /* 0x000fea0003800000 */
[----:B------:R-:W-:-:S14]  /*1980*/  DSETP.NAN.AND P0, PT, R20, R20, PT ;  /* 0x000000141400722a */ /* 0x000fdc0003f08000 */
[----:B------:R-:W-:Y:S05]  /*1990*/  @P0 BRA `(.L_x_32) ;  /* 0x0000000000300947 */ /* 0x000fea0003800000 */
[----:B------:R-:W-:Y:S01]  /*19a0*/  ISETP.NE.AND P0, PT, R31, R30, PT ;  /* 0x0000001e1f00720c */ /* 0x000fe20003f05270 */
[----:B------:R-:W-:Y:S02]  /*19b0*/  IMAD.MOV.U32 R26, RZ, RZ, 0x0 ;  /* 0x00000000ff1a7424 */ /* 0x000fe400078e00ff */
[----:B------:R-:W-:-:S10]  /*19c0*/  IMAD.MOV.U32 R27, RZ, RZ, -0x80000 ;  /* 0xfff80000ff1b7424 */ /* 0x000fd400078e00ff */
[----:B------:R-:W-:Y:S05]  /*19d0*/  @!P0 BRA `(.L_x_30) ;  /* 0x0000000000348947 */ /* 0x000fea0003800000 */
[----:B------:R-:W-:Y:S02]  /*19e0*/  ISETP.NE.AND P0, PT, R31, 0x7ff00000, PT ;  /* 0x7ff000001f00780c */ /* 0x000fe40003f05270 */
[----:B------:R-:W-:Y:S02]  /*19f0*/  LOP3.LUT R27, R23, 0x80000000, R21, 0x48, !PT ;  /* 0x80000000171b7812 */ /* 0x000fe400078e4815 */
[----:B------:R-:W-:-:S13]  /*1a00*/  ISETP.EQ.OR P0, PT, R30, RZ, !P0 ;  /* 0x000000ff1e00720c */ /* 0x000fda0004702670 */
[----:B------:R-:W-:Y:S01]  /*1a10*/  @P0 LOP3.LUT R2, R27, 0x7ff00000, RZ, 0xfc, !PT ;  /* 0x7ff000001b020812 */ /* 0x000fe200078efcff */
[----:B------:R-:W-:Y:S02]  /*1a20*/  @!P0 IMAD.MOV.U32 R26, RZ, RZ, RZ ;  /* 0x000000ffff1a8224 */ /* 0x000fe400078e00ff */
[----:B------:R-:W-:Y:S02]  /*1a30*/  @P0 IMAD.MOV.U32 R26, RZ, RZ, RZ ;  /* 0x000000ffff1a0224 */ /* 0x000fe400078e00ff */
[----:B------:R-:W-:Y:S01]  /*1a40*/  @P0 IMAD.MOV.U32 R27, RZ, RZ, R2 ;  /* 0x000000ffff1b0224 */ /* 0x000fe200078e0002 */
[----:B------:R-:W-:Y:S06]  /*1a50*/  BRA `(.L_x_30) ;  /* 0x0000000000147947 */ /* 0x000fec0003800000 */
.L_x_32:
[----:B------:R-:W-:Y:S01]  /*1a60*/  LOP3.LUT R27, R21, 0x80000, RZ, 0xfc, !PT ;  /* 0x00080000151b7812 */ /* 0x000fe200078efcff */
[----:B------:R-:W-:Y:S01]  /*1a70*/  IMAD.MOV.U32 R26, RZ, RZ, R20 ;  /* 0x000000ffff1a7224 */ /* 0x000fe200078e0014 */
[----:B------:R-:W-:Y:S06]  /*1a80*/  BRA `(.L_x_30) ;  /* 0x0000000000087947 */ /* 0x000fec0003800000 */
.L_x_31:
[----:B------:R-:W-:Y:S01]  /*1a90*/  LOP3.LUT R27, R23, 0x80000, RZ, 0xfc, !PT ;  /* 0x00080000171b7812 */ /* 0x000fe200078efcff */
[----:B------:R-:W-:-:S07]  /*1aa0*/  IMAD.MOV.U32 R26, RZ, RZ, R22 ;  /* 0x000000ffff1a7224 */ /* 0x000fce00078e0016 */
.L_x_30:
[----:B------:R-:W-:Y:S05]  /*1ab0*/  BSYNC.RECONVERGENT B1 ;  /* 0x0000000000017941 */ /* 0x000fea0003800200 */
.L_x_28:
[----:B------:R-:W-:Y:S02]  /*1ac0*/  IMAD.MOV.U32 R4, RZ, RZ, R0 ;  /* 0x000000ffff047224 */ /* 0x000fe400078e0000 */
[----:B------:R-:W-:-:S04]  /*1ad0*/  IMAD.MOV.U32 R5, RZ, RZ, 0x0 ;  /* 0x00000000ff057424 */ /* 0x000fc800078e00ff */
[----:B------:R-:W-:Y:S05]  /*1ae0*/  RET.REL.NODEC R4 `(_Z16updateVelocitiesPfS_S_S_S_) ;  /* 0xffffffe404447950 */ /* 0x000fea0003c3ffff */
        .weak           $__internal_1_$__cuda_sm20_dsqrt_rn_f64_mediumpath_v1
        .type           $__internal_1_$__cuda_sm20_dsqrt_rn_f64_mediumpath_v1,@function
        .size           $__internal_1_$__cuda_sm20_dsqrt_rn_f64_mediumpath_v1,($_Z16updateVelocitiesPfS_S_S_S_$__internal_accurate_pow - $__internal_1_$__cuda_sm20_dsqrt_rn_f64_mediumpath_v1)
$__internal_1_$__cuda_sm20_dsqrt_rn_f64_mediumpath_v1:
[----:B------:R-:W-:Y:S01]  /*1af0*/  ISETP.GE.U32.AND P0, PT, R21, -0x3400000, PT ;  /* 0xfcc000001500780c */ /* 0x000fe20003f06070 */
[----:B------:R-:W-:Y:S01]  /*1b00*/  BSSY.RECONVERGENT B1, `(.L_x_33) ;  /* 0x0000024000017945 */ /* 0x000fe20003800200 */
[----:B------:R-:W-:-:S11]  /*1b10*/  IMAD.MOV.U32 R21, RZ, RZ, R25 ;  /* 0x000000ffff157224 */ /* 0x000fd600078e0019 */
[----:B------:R-:W-:Y:S05]  /*1b20*/  @!P0 BRA `(.L_x_34) ;  /* 0x0000000000208947 */ /* 0x000fea0003800000 */
[----:B------:R-:W-:-:S10]  /*1b30*/  DFMA.RM R18, R22, R18, R20 ;  /* 0x000000121612722b */ /* 0x000fd40000004014 */
[----:B------:R-:W-:-:S05]  /*1b40*/  IADD3 R20, P0, PT, R18, 0x1, RZ ;  /* 0x0000000112147810 */ /* 0x000fca0007f1e0ff */
[----:B------:R-:W-:-:S06]  /*1b50*/  IMAD.X R21, RZ, RZ, R19, P0 ;  /* 0x000000ffff157224 */ /* 0x000fcc00000e0613 */
[----:B------:R-:W-:-:S08]  /*1b60*/  DFMA.RP R36, -R18, R20, R36 ;  /* 0x000000141224722b */ /* 0x000fd00000008124 */
[----:B------:R-:W-:-:S06]  /*1b70*/  DSETP.GT.AND P0, PT, R36, RZ, PT ;  /* 0x000000ff2400722a */ /* 0x000fcc0003f04000 */
[----:B------:R-:W-:Y:S02]  /*1b80*/  FSEL R18, R20, R18, P0 ;  /* 0x0000001214127208 */ /* 0x000fe40000000000 */
[----:B------:R-:W-:Y:S01]  /*1b90*/  FSEL R19, R21, R19, P0 ;  /* 0x0000001315137208 */ /* 0x000fe20000000000 */
[----:B------:R-:W-:Y:S06]  /*1ba0*/  BRA `(.L_x_35) ;  /* 0x0000000000647947 */ /* 0x000fec0003800000 */
.L_x_34:
[----:B------:R-:W-:-:S14]  /*1bb0*/  DSETP.NE.AND P0, PT, R36, RZ, PT ;  /* 0x000000ff2400722a */ /* 0x000fdc0003f05000 */
[----:B------:R-:W-:Y:S05]  /*1bc0*/  @!P0 BRA `(.L_x_36) ;  /* 0x0000000000588947 */ /* 0x000fea0003800000 */
[----:B------:R-:W-:-:S13]  /*1bd0*/  ISETP.GE.AND P0, PT, R37, RZ, PT ;  /* 0x000000ff2500720c */ /* 0x000fda0003f06270 */
[----:B------:R-:W-:Y:S01]  /*1be0*/  @!P0 IMAD.MOV.U32 R18, RZ, RZ, 0x0 ;  /* 0x00000000ff128424 */ /* 0x000fe200078e00ff */
[----:B------:R-:W-:Y:S01]  /*1bf0*/  @!P0 MOV R19, 0xfff80000 ;  /* 0xfff8000000138802 */ /* 0x000fe20000000f00 */
[----:B------:R-:W-:Y:S06]  /*1c00*/  @!P0 BRA `(.L_x_35) ;  /* 0x00000000004c8947 */ /* 0x000fec0003800000 */
[----:B------:R-:W-:-:S13]  /*1c10*/  ISETP.GT.AND P0, PT, R37, 0x7fefffff, PT ;  /* 0x7fefffff2500780c */ /* 0x000fda0003f04270 */
[----:B------:R-:W-:Y:S05]  /*1c20*/  @P0 BRA `(.L_x_36) ;  /* 0x0000000000400947 */ /* 0x000fea0003800000 */
[----:B------:R-:W-:Y:S01]  /*1c30*/  DMUL R36, R36, 8.11296384146066816958e+31 ;  /* 0x4690000024247828 */ /* 0x000fe20000000000 */
[----:B------:R-:W-:Y:S02]  /*1c40*/  IMAD.MOV.U32 R18, RZ, RZ, RZ ;  /* 0x000000ffff127224 */ /* 0x000fe400078e00ff */
[----:B------:R-:W-:Y:S02]  /*1c50*/  IMAD.MOV.U32 R22, RZ, RZ, 0x0 ;  /* 0x00000000ff167424 */ /* 0x000fe400078e00ff */
[----:B------:R-:W-:Y:S01]  /*1c60*/  IMAD.MOV.U32 R23, RZ, RZ, 0x3fd80000 ;  /* 0x3fd80000ff177424 */ /* 0x000fe200078e00ff */
[----:B------:R-:W0:Y:S02]  /*1c70*/  MUFU.RSQ64H R19, R37 ;  /* 0x0000002500137308 */ /* 0x000e240000001c00 */
[----:B0-----:R-:W-:-:S08]  /*1c80*/  DMUL R20, R18, R18 ;  /* 0x0000001212147228 */ /* 0x001fd00000000000 */
[----:B------:R-:W-:-:S08]  /*1c90*/  DFMA R20, R36, -R20, 1 ;  /* 0x3ff000002414742b */ /* 0x000fd00000000814 */
[----:B------:R-:W-:Y:S02]  /*1ca0*/  DFMA R22, R20, R22, 0.5 ;  /* 0x3fe000001416742b */ /* 0x000fe40000000016 */
[----:B------:R-:W-:-:S08]  /*1cb0*/  DMUL R20, R18, R20 ;  /* 0x0000001412147228 */ /* 0x000fd00000000000 */
[----:B------:R-:W-:-:S08]  /*1cc0*/  DFMA R20, R22, R20, R18 ;  /* 0x000000141614722b */ /* 0x000fd00000000012 */
[----:B------:R-:W-:Y:S02]  /*1cd0*/  DMUL R18, R36, R20 ;  /* 0x0000001424127228 */ /* 0x000fe40000000000 */
[----:B------:R-:W-:-:S06]  /*1ce0*/  VIADD R21, R21, 0xfff00000 ;  /* 0xfff0000015157836 */ /* 0x000fcc0000000000 */
[----:B------:R-:W-:-:S08]  /*1cf0*/  DFMA R22, R18, -R18, R36 ;  /* 0x800000121216722b */ /* 0x000fd00000000024 */
[----:B------:R-:W-:-:S10]  /*1d00*/  DFMA R18, R20, R22, R18 ;  /* 0x000000161412722b */ /* 0x000fd40000000012 */
[----:B------:R-:W-:Y:S01]  /*1d10*/  VIADD R19, R19, 0xfcb00000 ;  /* 0xfcb0000013137836 */ /* 0x000fe20000000000 */
[----:B------:R-:W-:Y:S06]  /*1d20*/  BRA `(.L_x_35) ;  /* 0x0000000000047947 */ /* 0x000fec0003800000 */
.L_x_36:
[----:B------:R-:W-:-:S11]  /*1d30*/  DADD R18, R36, R36 ;  /* 0x0000000024127229 */ /* 0x000fd60000000024 */
.L_x_35:
[----:B------:R-:W-:Y:S05]  /*1d40*/  BSYNC.RECONVERGENT B1 ;  /* 0x0000000000017941 */ /* 0x000fea0003800200 */
.L_x_33:
[----:B------:R-:W-:Y:S02]  /*1d50*/  IMAD.MOV.U32 R5, RZ, RZ, 0x0 ;  /* 0x00000000ff057424 */ /* 0x000fe400078e00ff */
[----:B------:R-:W-:Y:S02]  /*1d60*/  IMAD.MOV.U32 R38, RZ, RZ, R18 ;  /* 0x000000ffff267224 */ /* 0x000fe400078e0012 */
[----:B------:R-:W-:Y:S01]  /*1d70*/  IMAD.MOV.U32 R39, RZ, RZ, R19 ;  /* 0x000000ffff277224 */ /* 0x000fe200078e0013 */
[----:B------:R-:W-:Y:S06]  /*1d80*/  RET.REL.NODEC R4 `(_Z16updateVelocitiesPfS_S_S_S_) ;  /* 0xffffffe0049c7950 */ /* 0x000fec0003c3ffff */
        .type           $_Z16updateVelocitiesPfS_S_S_S_$__internal_accurate_pow,@function
        .size           $_Z16updateVelocitiesPfS_S_S_S_$__internal_accurate_pow,(.L_x_43 - $_Z16updateVelocitiesPfS_S_S_S_$__internal_accurate_pow)
$_Z16updateVelocitiesPfS_S_S_S_$__internal_accurate_pow:
[----:B------:R-:W-:Y:S01]  /*1d90*/  ISETP.GT.U32.AND P0, PT, R5, 0xfffff, PT ;  /* 0x000fffff0500780c */ /* 0x000fe20003f04070 */
[--C-:B------:R-:W-:Y:S01]  /*1da0*/  IMAD.MOV.U32 R19, RZ, RZ, R5.reuse ;  /* 0x000000ffff137224 */ /* 0x100fe200078e0005 */
[----:B------:R-:W-:Y:S01]  /*1db0*/  UMOV UR6, 0x7d2cafe2 ;  /* 0x7d2cafe200067882 */ /* 0x000fe20000000000 */
[----:B------:R-:W-:Y:S01]  /*1dc0*/  UMOV UR7, 0x3eb0f5ff ;  /* 0x3eb0f5ff00077882 */ /* 0x000fe20000000000 */
[----:B------:R-:W-:Y:S01]  /*1dd0*/  SHF.R.U32.HI R5, RZ, 0x14, R5 ;  /* 0x00000014ff057819 */ /* 0x000fe20000011605 */
[----:B------:R-:W-:Y:S01]  /*1de0*/  UMOV UR10, 0xfefa39ef ;  /* 0xfefa39ef000a7882 */ /* 0x000fe20000000000 */
[----:B------:R-:W-:-:S07]  /*1df0*/  UMOV UR11, 0x3fe62e42 ;  /* 0x3fe62e42000b7882 */ /* 0x000fce0000000000 */
[----:B------:R-:W-:-:S10]  /*1e00*/  @!P0 DMUL R24, R18, 1.80143985094819840000e+16 ;  /* 0x4350000012188828 */ /* 0x000fd40000000000 */
[----:B------:R-:W-:Y:S01]  /*1e10*/  @!P0 IMAD.MOV.U32 R19, RZ, RZ, R25 ;  /* 0x000000ffff138224 */ /* 0x000fe200078e0019 */
[----:B------:R-:W-:Y:S01]  /*1e20*/  @!P0 LEA.HI R5, R25, 0xffffffca, RZ, 0xc ;  /* 0xffffffca19058811 */ /* 0x000fe200078f60ff */
[----:B------:R-:W-:-:S03]  /*1e30*/  @!P0 IMAD.MOV.U32 R18, RZ, RZ, R24 ;  /* 0x000000ffff128224 */ /* 0x000fc600078e0018 */
[----:B------:R-:W-:Y:S01]  /*1e40*/  LOP3.LUT R19, R19, 0x800fffff, RZ, 0xc0, !PT ;  /* 0x800fffff13137812 */ /* 0x000fe200078ec0ff */
[----:B------:R-:W-:-:S03]  /*1e50*/  IMAD.MOV.U32 R26, RZ, RZ, R18 ;  /* 0x000000ffff1a7224 */ /* 0x000fc600078e0012 */
[----:B------:R-:W-:-:S04]  /*1e60*/  LOP3.LUT R19, R19, 0x3ff00000, RZ, 0xfc, !PT ;  /* 0x3ff0000013137812 */ /* 0x000fc800078efcff */
[----:B------:R-:W-:Y:S01]  /*1e70*/  ISETP.GE.U32.AND P1, PT, R19, 0x3ff6a09f, PT ;  /* 0x3ff6a09f1300780c */ /* 0x000fe20003f26070 */
[----:B------:R-:W-:-:S12]  /*1e80*/  IMAD.MOV.U32 R27, RZ, RZ, R19 ;  /* 0x000000ffff1b7224 */ /* 0x000fd800078e0013 */
[----:B------:R-:W-:-:S04]  /*1e90*/  @P1 VIADD R18, R27, 0xfff00000 ;  /* 0xfff000001b121836 */ /* 0x000fc80000000000 */
[----:B------:R-:W-:Y:S02]  /*1ea0*/  @P1 IMAD.MOV.U32 R27, RZ, RZ, R18 ;  /* 0x000000ffff1b1224 */ /* 0x000fe400078e0012 */
[----:B------:R-:W-:-:S04]  /*1eb0*/  IMAD.MOV.U32 R18, RZ, RZ, RZ ;  /* 0x000000ffff127224 */ /* 0x000fc800078e00ff */
[C---:B------:R-:W-:Y:S02]  /*1ec0*/  DADD R28, R26.reuse, 1 ;  /* 0x3ff000001a1c7429 */ /* 0x040fe40000000000 */
[----:B------:R-:W-:-:S04]  /*1ed0*/  DADD R26, R26, -1 ;  /* 0xbff000001a1a7429 */ /* 0x000fc80000000000 */
[----:B------:R-:W0:Y:S02]  /*1ee0*/  MUFU.RCP64H R19, R29 ;  /* 0x0000001d00137308 */ /* 0x000e240000001800 */
[----:B0-----:R-:W-:-:S08]  /*1ef0*/  DFMA R22, -R28, R18, 1 ;  /* 0x3ff000001c16742b */ /* 0x001fd00000000112 */
[----:B------:R-:W-:-:S08]  /*1f00*/  DFMA R22, R22, R22, R22 ;  /* 0x000000161616722b */ /* 0x000fd00000000016 */
[----:B------:R-:W-:-:S08]  /*1f10*/  DFMA R22, R18, R22, R18 ;  /* 0x000000161216722b */ /* 0x000fd00000000012 */
[----:B------:R-:W-:-:S08]  /*1f20*/  DMUL R18, R26, R22 ;  /* 0x000000161a127228 */ /* 0x000fd00000000000 */
[----:B------:R-:W-:-:S08]  /*1f30*/  DFMA R18, R26, R22, R18 ;  /* 0x000000161a12722b */ /* 0x000fd00000000012 */
[----:B------:R-:W-:Y:S02]  /*1f40*/  DADD R20, R26, -R18 ;  /* 0x000000001a147229 */ /* 0x000fe40000000812 */
[----:B------:R-:W-:-:S06]  /*1f50*/  DMUL R28, R18, R18 ;  /* 0x00000012121c7228 */ /* 0x000fcc0000000000 */
[----:B------:R-:W-:-:S08]  /*1f60*/  DADD R20, R20, R20 ;  /* 0x0000000014147229 */ /* 0x000fd00000000014 */
[----:B------:R-:W-:Y:S01]  /*1f70*/  DFMA R20, R26, -R18, R20 ;  /* 0x800000121a14722b */ /* 0x000fe20000000014 */
[----:B------:R-:W-:Y:S01]  /*1f80*/  IMAD.MOV.U32 R26, RZ, RZ, 0x41ad3b5a ;  /* 0x41ad3b5aff1a7424 */ /* 0x000fe200078e00ff */
[----:B------:R-:W-:-:S06]  /*1f90*/  MOV R27, 0x3ed0f5d2 ;  /* 0x3ed0f5d2001b7802 */ /* 0x000fcc0000000f00 */
[----:B------:R-:W-:Y:S02]  /*1fa0*/  DMUL R20, R22, R20 ;  /* 0x0000001416147228 */ /* 0x000fe40000000000 */
[----:B------:R-:W-:Y:S01]  /*1fb0*/  DFMA R26, R28, UR6, R26 ;  /* 0x000000061c1a7c2b */ /* 0x000fe2000800001a */
[----:B------:R-:W-:Y:S01]  /*1fc0*/  UMOV UR6, 0x75488a3f ;  /* 0x75488a3f00067882 */ /* 0x000fe20000000000 */
[----:B------:R-:W-:-:S06]  /*1fd0*/  UMOV UR7, 0x3ef3b20a ;  /* 0x3ef3b20a00077882 */ /* 0x000fcc0000000000 */
[----:B------:R-:W-:Y:S01]  /*1fe0*/  DFMA R26, R28, R26, UR6 ;  /* 0x000000061c1a7e2b */ /* 0x000fe2000800001a */
        /* <DEDUP_REMOVED lines=14> */
[----:B------:R-:W-:-:S08]  /*20d0*/  DFMA R22, R28, R26, UR6 ;  /* 0x000000061c167e2b */ /* 0x000fd0000800001a */
[----:B------:R-:W-:Y:S01]  /*20e0*/  DADD R24, -R22, UR6 ;  /* 0x0000000616187e29 */ /* 0x000fe20008000100 */
[----:B------:R-:W-:Y:S01]  /*20f0*/  UMOV UR6, 0xb9e7b0 ;  /* 0x00b9e7b000067882 */ /* 0x000fe20000000000 */
[----:B------:R-:W-:-:S06]  /*2100*/  UMOV UR7, 0x3c46a4cb ;  /* 0x3c46a4cb00077882 */ /* 0x000fcc0000000000 */
[----:B------:R-:W-:Y:S02]  /*2110*/  DFMA R24, R28, R26, R24 ;  /* 0x0000001a1c18722b */ /* 0x000fe40000000018 */
[----:B------:R-:W-:Y:S01]  /*2120*/  DMUL R26, R18, R18 ;  /* 0x00000012121a7228 */ /* 0x000fe20000000000 */
[----:B------:R-:W-:Y:S02]  /*2130*/  VIADD R29, R21, 0x100000 ;  /* 0x00100000151d7836 */ /* 0x000fe40000000000 */
[----:B------:R-:W-:-:S03]  /*2140*/  IMAD.MOV.U32 R28, RZ, RZ, R20 ;  /* 0x000000ffff1c7224 */ /* 0x000fc600078e0014 */
[----:B------:R-:W-:Y:S01]  /*2150*/  DADD R24, R24, -UR6 ;  /* 0x8000000618187e29 */ /* 0x000fe20008000000 */
[----:B------:R-:W-:Y:S01]  /*2160*/  UMOV UR6, 0x80000000 ;  /* 0x8000000000067882 */ /* 0x000fe20000000000 */
[----:B------:R-:W-:Y:S01]  /*2170*/  DFMA R30, R18, R18, -R26 ;  /* 0x00000012121e722b */ /* 0x000fe2000000081a */
[----:B------:R-:W-:-:S07]  /*2180*/  UMOV UR7, 0x43300000 ;  /* 0x4330000000077882 */ /* 0x000fce0000000000 */
[C---:B------:R-:W-:Y:S02]  /*2190*/  DFMA R28, R18.reuse, R28, R30 ;  /* 0x0000001c121c722b */ /* 0x040fe4000000001e */
[----:B------:R-:W-:-:S08]  /*21a0*/  DMUL R30, R18, R26 ;  /* 0x0000001a121e7228 */ /* 0x000fd00000000000 */
[----:B------:R-:W-:-:S08]  /*21b0*/  DFMA R32, R18, R26, -R30 ;  /* 0x0000001a1220722b */ /* 0x000fd0000000081e */
[----:B------:R-:W-:Y:S02]  /*21c0*/  DFMA R32, R20, R26, R32 ;  /* 0x0000001a1420722b */ /* 0x000fe40000000020 */
[----:B------:R-:W-:-:S06]  /*21d0*/  DADD R26, R22, R24 ;  /* 0x00000000161a7229 */ /* 0x000fcc0000000018 */
[----:B------:R-:W-:Y:S02]  /*21e0*/  DFMA R28, R18, R28, R32 ;  /* 0x0000001c121c722b */ /* 0x000fe40000000020 */
[----:B------:R-:W-:-:S08]  /*21f0*/  DADD R32, R22, -R26 ;  /* 0x0000000016207229 */ /* 0x000fd0000000081a */
[----:B------:R-:W-:Y:S02]  /*2200*/  DADD R32, R24, R32 ;  /* 0x0000000018207229 */ /* 0x000fe40000000020 */
[----:B------:R-:W-:-:S08]  /*2210*/  DMUL R24, R26, R30 ;  /* 0x0000001e1a187228 */ /* 0x000fd00000000000 */
[----:B------:R-:W-:-:S08]  /*2220*/  DFMA R22, R26, R30, -R24 ;  /* 0x0000001e1a16722b */ /* 0x000fd00000000818 */
[----:B------:R-:W-:-:S08]  /*2230*/  DFMA R22, R26, R28, R22 ;  /* 0x0000001c1a16722b */ /* 0x000fd00000000016 */
[----:B------:R-:W-:-:S08]  /*2240*/  DFMA R32, R32, R30, R22 ;  /* 0x0000001e2020722b */ /* 0x000fd00000000016 */
[----:B------:R-:W-:-:S08]  /*2250*/  DADD R26, R24, R32 ;  /* 0x00000000181a7229 */ /* 0x000fd00000000020 */
[--C-:B------:R-:W-:Y:S02]  /*2260*/  DADD R22, R18, R26.reuse ;  /* 0x0000000012167229 */ /* 0x100fe4000000001a */
[----:B------:R-:W-:-:S06]  /*2270*/  DADD R24, R24, -R26 ;  /* 0x0000000018187229 */ /* 0x000fcc000000081a */
[----:B------:R-:W-:Y:S02]  /*2280*/  DADD R18, R18, -R22 ;  /* 0x0000000012127229 */ /* 0x000fe40000000816 */
[----:B------:R-:W-:-:S06]  /*2290*/  DADD R24, R32, R24 ;  /* 0x0000000020187229 */ /* 0x000fcc0000000018 */
[----:B------:R-:W-:-:S08]  /*22a0*/  DADD R18, R26, R18 ;  /* 0x000000001a127229 */ /* 0x000fd00000000012 */
[----:B------:R-:W-:Y:S01]  /*22b0*/  DADD R24, R24, R18 ;  /* 0x0000000018187229 */ /* 0x000fe20000000012 */
[C---:B------:R-:W-:Y:S02]  /*22c0*/  VIADD R18, R5.reuse, 0xfffffc01 ;  /* 0xfffffc0105127836 */ /* 0x040fe40000000000 */
[----:B------:R-:W-:Y:S02]  /*22d0*/  @P1 VIADD R18, R5, 0xfffffc02 ;  /* 0xfffffc0205121836 */ /* 0x000fe40000000000 */
[----:B------:R-:W-:-:S03]  /*22e0*/  IMAD.MOV.U32 R19, RZ, RZ, 0x43300000 ;  /* 0x43300000ff137424 */ /* 0x000fc600078e00ff */
[----:B------:R-:W-:Y:S01]  /*22f0*/  DADD R20, R20, R24 ;  /* 0x0000000014147229 */ /* 0x000fe20000000018 */
[----:B------:R-:W-:-:S06]  /*2300*/  LOP3.LUT R18, R18, 0x80000000, RZ, 0x3c, !PT ;  /* 0x8000000012127812 */ /* 0x000fcc00078e3cff */
[----:B------:R-:W-:Y:S01]  /*2310*/  DADD R24, R18, -UR6 ;  /* 0x8000000612187e29 */ /* 0x000fe20008000000 */
[----:B------:R-:W-:Y:S01]  /*2320*/  UMOV UR6, 0xfefa39ef ;  /* 0xfefa39ef00067882 */ /* 0x000fe20000000000 */
[----:B------:R-:W-:Y:S01]  /*2330*/  DADD R26, R22, R20 ;  /* 0x00000000161a7229 */ /* 0x000fe20000000014 */
[----:B------:R-:W-:-:S07]  /*2340*/  UMOV UR7, 0x3fe62e42 ;  /* 0x3fe62e4200077882 */ /* 0x000fce0000000000 */
[--C-:B------:R-:W-:Y:S01]  /*2350*/  DFMA R18, R24, UR6, R26.reuse ;  /* 0x0000000618127c2b */ /* 0x100fe2000800001a */
[----:B------:R-:W-:Y:S01]  /*2360*/  UMOV UR6, 0x3b39803f ;  /* 0x3b39803f00067882 */ /* 0x000fe20000000000 */
[----:B------:R-:W-:Y:S01]  /*2370*/  DADD R28, R22, -R26 ;  /* 0x00000000161c7229 */ /* 0x000fe2000000081a */
[----:B------:R-:W-:-:S05]  /*2380*/  UMOV UR7, 0x3c7abc9e ;  /* 0x3c7abc9e00077882 */ /* 0x000fca0000000000 */
[----:B------:R-:W-:Y:S02]  /*2390*/  DFMA R22, R24, -UR10, R18 ;  /* 0x8000000a18167c2b */ /* 0x000fe40008000012 */
[----:B------:R-:W-:-:S06]  /*23a0*/  DADD R28, R20, R28 ;  /* 0x00000000141c7229 */ /* 0x000fcc000000001c */
[----:B------:R-:W-:-:S08]  /*23b0*/  DADD R22, -R26, R22 ;  /* 0x000000001a167229 */ /* 0x000fd00000000116 */
[----:B------:R-:W-:-:S08]  /*23c0*/  DADD R22, R28, -R22 ;  /* 0x000000001c167229 */ /* 0x000fd00000000816 */
[----:B------:R-:W-:Y:S01]  /*23d0*/  DFMA R22, R24, UR6, R22 ;  /* 0x0000000618167c2b */ /* 0x000fe20008000016 */
[----:B------:R-:W-:Y:S02]  /*23e0*/  USHF.L.U32 UR7, UR5, 0x1, URZ ;  /* 0x0000000105077899 */ /* 0x000fe400080006ff */
[----:B------:R-:W-:Y:S02]  /*23f0*/  ULOP3.LUT UR6, UR5, 0xff0fffff, URZ, 0xc0, !UPT ;  /* 0xff0fffff05067892 */ /* 0x000fe4000f8ec0ff */
[----:B------:R-:W-:-:S03]  /*2400*/  UISETP.GT.U32.AND UP0, UPT, UR7, -0x2000001, UPT ;  /* 0xfdffffff0700788c */ /* 0x000fc6000bf04070 */
[----:B------:R-:W-:Y:S01]  /*2410*/  DADD R20, R18, R22 ;  /* 0x0000000012147229 */ /* 0x000fe20000000016 */
[----:B------:R-:W-:-:S03]  /*2420*/  USEL UR7, UR6, UR5, UP0 ;  /* 0x0000000506077287 */ /* 0x000fc60008000000 */
[----:B------:R-:W-:-:S04]  /*2430*/  UMOV UR6, UR4 ;  /* 0x0000000400067c82 */ /* 0x000fc80008000000 */
[----:B------:R-:W-:Y:S02]  /*2440*/  DADD R18, R18, -R20 ;  /* 0x0000000012127229 */ /* 0x000fe40000000814 */
[----:B------:R-:W-:-:S06]  /*2450*/  DMUL R24, R20, UR6 ;  /* 0x0000000614187c28 */ /* 0x000fcc0008000000 */
[----:B------:R-:W-:Y:S02]  /*2460*/  DADD R22, R22, R18 ;  /* 0x0000000016167229 */ /* 0x000fe40000000012 */
[----:B------:R-:W-:Y:S01]  /*2470*/  DFMA R20, R20, UR6, -R24 ;  /* 0x0000000614147c2b */ /* 0x000fe20008000818 */
[----:B------:R-:W-:Y:S02]  /*2480*/  IMAD.MOV.U32 R18, RZ, RZ, 0x652b82fe ;  /* 0x652b82feff127424 */ /* 0x000fe400078e00ff */
[----:B------:R-:W-:-:S05]  /*2490*/  IMAD.MOV.U32 R19, RZ, RZ, 0x3ff71547 ;  /* 0x3ff71547ff137424 */ /* 0x000fca00078e00ff */
[----:B------:R-:W-:Y:S01]  /*24a0*/  DFMA R22, R22, UR6, R20 ;  /* 0x0000000616167c2b */ /* 0x000fe20008000014 */
[----:B------:R-:W-:Y:S01]  /*24b0*/  UMOV UR6, 0x3b39803f ;  /* 0x3b39803f00067882 */ /* 0x000fe20000000000 */
[----:B------:R-:W-:-:S06]  /*24c0*/  UMOV UR7, 0x3c7abc9e ;  /* 0x3c7abc9e00077882 */ /* 0x000fcc0000000000 */
[----:B------:R-:W-:-:S08]  /*24d0*/  DADD R26, R24, R22 ;  /* 0x00000000181a7229 */ /* 0x000fd00000000016 */
[----:B------:R-:W-:Y:S02]  /*24e0*/  DFMA R18, R26, R18, 6.75539944105574400000e+15 ;  /* 0x433800001a12742b */ /* 0x000fe40000000012 */
[----:B------:R-:W-:Y:S01]  /*24f0*/  FSETP.GEU.AND P0, PT, |R27|, 4.1917929649353027344, PT ;  /* 0x4086232b1b00780b */ /* 0x000fe20003f0e200 */
[----:B------:R-:W-:-:S05]  /*2500*/  DADD R24, R24, -R26 ;  /* 0x0000000018187229 */ /* 0x000fca000000081a */
[----:B------:R-:W-:-:S03]  /*2510*/  DADD R20, R18, -6.75539944105574400000e+15 ;  /* 0xc338000012147429 */ /* 0x000fc60000000000 */
[----:B------:R-:W-:-:S05]  /*2520*/  DADD R22, R22, R24 ;  /* 0x0000000016167229 */ /* 0x000fca0000000018 */
[----:B------:R-:W-:-:S08]  /*2530*/  DFMA R28, R20, -UR10, R26 ;  /* 0x8000000a141c7c2b */ /* 0x000fd0000800001a */
[----:B------:R-:W-:Y:S01]  /*2540*/  DFMA R28, R20, -UR6, R28 ;  /* 0x80000006141c7c2b */ /* 0x000fe2000800001c */
[----:B------:R-:W-:Y:S01]  /*2550*/  UMOV UR6, 0x69ce2bdf ;  /* 0x69ce2bdf00067882 */ /* 0x000fe20000000000 */
[----:B------:R-:W-:Y:S01]  /*2560*/  IMAD.MOV.U32 R20, RZ, RZ, -0x35dec16 ;  /* 0xfca213eaff147424 */ /* 0x000fe200078e00ff */
[----:B------:R-:W-:Y:S01]  /*2570*/  UMOV UR7, 0x3e5ade15 ;  /* 0x3e5ade1500077882 */ /* 0x000fe20000000000 */
[----:B------:R-:W-:-:S06]  /*2580*/  IMAD.MOV.U32 R21, RZ, RZ, 0x3e928af3 ;  /* 0x3e928af3ff157424 */ /* 0x000fcc00078e00ff */
        /* <DEDUP_REMOVED lines=25> */
[----:B------:R-:W-:-:S08]  /*2720*/  DFMA R20, R28, R20, 1 ;  /* 0x3ff000001c14742b */ /* 0x000fd00000000014 */
[----:B------:R-:W-:-:S10]  /*2730*/  DFMA R20, R28, R20, 1 ;  /* 0x3ff000001c14742b */ /* 0x000fd40000000014 */
[----:B------:R-:W-:Y:S02]  /*2740*/  IMAD R25, R18, 0x100000, R21 ;  /* 0x0010000012197824 */ /* 0x000fe400078e0215 */
[----:B------:R-:W-:Y:S01]  /*2750*/  IMAD.MOV.U32 R24, RZ, RZ, R20 ;  /* 0x000000ffff187224 */ /* 0x000fe200078e0014 */
[----:B------:R-:W-:Y:S06]  /*2760*/  @!P0 BRA `(.L_x_37) ;  /* 0x0000000000308947 */ /* 0x000fec0003800000 */
[----:B------:R-:W-:Y:S01]  /*2770*/  FSETP.GEU.AND P1, PT, |R27|, 4.2275390625, PT ;  /* 0x408748001b00780b */ /* 0x000fe20003f2e200 */
[C---:B------:R-:W-:Y:S02]  /*2780*/  DADD R24, R26.reuse, +INF ;  /* 0x7ff000001a187429 */ /* 0x040fe40000000000 */
[----:B------:R-:W-:-:S08]  /*2790*/  DSETP.GEU.AND P0, PT, R26, RZ, PT ;  /* 0x000000ff1a00722a */ /* 0x000fd00003f0e000 */
[----:B------:R-:W-:Y:S02]  /*27a0*/  FSEL R24, R24, RZ, P0 ;  /* 0x000000ff18187208 */ /* 0x000fe40000000000 */
[----:B------:R-:W-:Y:S02]  /*27b0*/  @!P1 LEA.HI R5, R18, R18, RZ, 0x1 ;  /* 0x0000001212059211 */ /* 0x000fe400078f08ff */
[----:B------:R-:W-:Y:S02]  /*27c0*/  FSEL R25, R25, RZ, P0 ;  /* 0x000000ff19197208 */ /* 0x000fe40000000000 */
[----:B------:R-:W-:-:S05]  /*27d0*/  @!P1 SHF.R.S32.HI R5, RZ, 0x1, R5 ;  /* 0x00000001ff059819 */ /* 0x000fca0000011405 */
[----:B------:R-:W-:Y:S02]  /*27e0*/  @!P1 IMAD.IADD R18, R18, 0x1, -R5 ;  /* 0x0000000112129824 */ /* 0x000fe400078e0a05 */
[----:B------:R-:W-:-:S03]  /*27f0*/  @!P1 IMAD R21, R5, 0x100000, R21 ;  /* 0x0010000005159824 */ /* 0x000fc600078e0215 */
[----:B------:R-:W-:Y:S01]  /*2800*/  @!P1 LEA R19, R18, 0x3ff00000, 0x14 ;  /* 0x3ff0000012139811 */ /* 0x000fe200078ea0ff */
[----:B------:R-:W-:-:S06]  /*2810*/  @!P1 IMAD.MOV.U32 R18, RZ, RZ, RZ ;  /* 0x000000ffff129224 */ /* 0x000fcc00078e00ff */
[----:B------:R-:W-:-:S11]  /*2820*/  @!P1 DMUL R24, R20, R18 ;  /* 0x0000001214189228 */ /* 0x000fd60000000000 */
.L_x_37:
[----:B------:R-:W-:Y:S01]  /*2830*/  DFMA R22, R22, R24, R24 ;  /* 0x000000181616722b */ /* 0x000fe20000000018 */
[----:B------:R-:W-:Y:S01]  /*2840*/  IMAD.MOV.U32 R5, RZ, RZ, 0x0 ;  /* 0x00000000ff057424 */ /* 0x000fe200078e00ff */
[----:B------:R-:W-:-:S08]  /*2850*/  DSETP.NEU.AND P0, PT, |R24|, +INF , PT ;  /* 0x7ff000001800742a */ /* 0x000fd00003f0d200 */
[----:B------:R-:W-:Y:S02]  /*2860*/  FSEL R20, R24, R22, !P0 ;  /* 0x0000001618147208 */ /* 0x000fe40004000000 */
[----:B------:R-:W-:Y:S01]  /*2870*/  FSEL R19, R25, R23, !P0 ;  /* 0x0000001719137208 */ /* 0x000fe20004000000 */
[----:B------:R-:W-:Y:S06]  /*2880*/  RET.REL.NODEC R4 `(_Z16updateVelocitiesPfS_S_S_S_) ;  /* 0xffffffd404dc7950 */ /* 0x000fec0003c3ffff */
.L_x_38:
        /* <DEDUP_REMOVED lines=15> */
.L_x_43:


//--------------------- .text._Z10initializePfS_S_S_S_ --------------------------
	.section	.text._Z10initializePfS_S_S_S_,"ax",@progbits
	.align	128
        .global         _Z10initializePfS_S_S_S_
        .type           _Z10initializePfS_S_S_S_,@function
        .size           _Z10initializePfS_S_S_S_,(.L_x_46 - _Z10initializePfS_S_S_S_)
        .other          _Z10initializePfS_S_S_S_,@"STO_CUDA_ENTRY STV_DEFAULT"
_Z10initializePfS_S_S_S_:
.text._Z10initializePfS_S_S_S_:
[----:B------:R-:W-:Y:S01]  /*0000*/  LDC R1, c[0x0][0x37c] ;  /* 0x0000df00ff017b82 */ /* 0x000fe20000000800 */
[----:B------:R-:W0:Y:S07]  /*0010*/  S2R R13, SR_TID.X ;  /* 0x00000000000d7919 */ /* 0x000e2e0000002100 */
[----:B------:R-:W0:Y:S01]  /*0020*/  LDC.64 R2, c[0x0][0x380] ;  /* 0x0000e000ff027b82 */ /* 0x000e220000000a00 */
[----:B------:R-:W1:Y:S01]  /*0030*/  LDCU.64 UR4, c[0x0][0x358] ;  /* 0x00006b00ff0477ac */ /* 0x000e620008000a00 */
[----:B------:R-:W-:Y:S01]  /*0040*/  HFMA2 R15, -RZ, RZ, 30, 0 ;  /* 0x4f800000ff0f7431 */ /* 0x000fe200000001ff */
[----:B------:R-:W-:Y:S01]  /*0050*/  MOV R19, 0x448be000 ;  /* 0x448be00000137802 */ /* 0x000fe20000000f00 */
[----:B------:R-:W-:-:S04]  /*0060*/  HFMA2 R17, -RZ, RZ, 0.81396484375, 0.000785350799560546875 ;  /* 0x3a83126fff117431 */ /* 0x000fc800000001ff */
[----:B------:R-:W2:Y:S08]  /*0070*/  LDC.64 R4, c[0x0][0x388] ;  /* 0x0000e200ff047b82 */ /* 0x000eb00000000a00 */
[----:B------:R-:W3:Y:S08]  /*0080*/  LDC.64 R6, c[0x0][0x398] ;  /* 0x0000e600ff067b82 */ /* 0x000ef00000000a00 */
[----:B------:R-:W4:Y:S01]  /*0090*/  LDC.64 R8, c[0x0][0x3a0] ;  /* 0x0000e800ff087b82 */ /* 0x000f220000000a00 */
[----:B0-----:R-:W-:-:S07]  /*00a0*/  IMAD.WIDE.U32 R2, R13, 0x4, R2 ;  /* 0x000000040d027825 */ /* 0x001fce00078e0002 */
[----:B------:R-:W0:Y:S01]  /*00b0*/  LDC.64 R10, c[0x0][0x390] ;  /* 0x0000e400ff0a7b82 */ /* 0x000e220000000a00 */
[C---:B--2---:R-:W-:Y:S01]  /*00c0*/  IMAD.WIDE.U32 R4, R13.reuse, 0x4, R4 ;  /* 0x000000040d047825 */ /* 0x044fe200078e0004 */
[----:B-1----:R-:W-:Y:S03]  /*00d0*/  STG.E desc[UR4][R2.64], R15 ;  /* 0x0000000f02007986 */ /* 0x002fe6000c101904 */
[C---:B---3--:R-:W-:Y:S01]  /*00e0*/  IMAD.WIDE.U32 R6, R13.reuse, 0x4, R6 ;  /* 0x000000040d067825 */ /* 0x048fe200078e0006 */
[----:B------:R-:W-:Y:S03]  /*00f0*/  STG.E desc[UR4][R4.64], R15 ;  /* 0x0000000f04007986 */ /* 0x000fe6000c101904 */
[----:B----4-:R-:W-:-:S04]  /*0100*/  IMAD.WIDE.U32 R8, R13, 0x4, R8 ;  /* 0x000000040d087825 */ /* 0x010fc800078e0008 */
[----:B0-----:R-:W-:Y:S01]  /*0110*/  IMAD.WIDE.U32 R10, R13, 0x4, R10 ;  /* 0x000000040d0a7825 */ /* 0x001fe200078e000a */
[----:B------:R-:W-:-:S05]  /*0120*/  MOV R13, 0x4a83126f ;  /* 0x4a83126f000d7802 */ /* 0x000fca0000000f00 */
[----:B------:R-:W-:Y:S04]  /*0130*/  STG.E desc[UR4][R6.64], R13 ;  /* 0x0000000d06007986 */ /* 0x000fe8000c101904 */
[----:B------:R-:W-:Y:S04]  /*0140*/  STG.E desc[UR4][R8.64], R17 ;  /* 0x0000001108007986 */ /* 0x000fe8000c101904 */
[----:B------:R-:W-:Y:S01]  /*0150*/  STG.E desc[UR4][R10.64], R19 ;  /* 0x000000130a007986 */ /* 0x000fe2000c101904 */
[----:B------:R-:W-:Y:S05]  /*0160*/  EXIT ;  /* 0x000000000000794d */ /* 0x000fea0003800000 */
.L_x_39:
        /* <DEDUP_REMOVED lines=9> */
.L_x_46:


//--------------------- .text._Z5printv           --------------------------
	.section	.text._Z5printv,"ax",@progbits
	.align	128
        .global         _Z5printv
        .type           _Z5printv,@function
        .size           _Z5printv,(.L_x_47 - _Z5printv)
        .other          _Z5printv,@"STO_CUDA_ENTRY STV_DEFAULT"
_Z5printv:
.text._Z5printv:
[----:B------:R-:W-:Y:S01]  /*0000*/  LDC R1, c[0x0][0x37c] ;  /* 0x0000df00ff017b82 */ /* 0x000fe20000000800 */
[----:B------:R-:W-:Y:S05]  /*0010*/  EXIT ;  /* 0x000000000000794d */ /* 0x000fea0003800000 */
.L_x_40:
        /* <DEDUP_REMOVED lines=14> */
.L_x_47:


//--------------------- .nv.global.init           --------------------------
	.section	.nv.global.init,"aw",@progbits
	.align	4
.nv.global.init:
	.type		mrg32k3aM1SubSeq,@object
	.size		mrg32k3aM1SubSeq,(mrg32k3aM2SubSeq - mrg32k3aM1SubSeq)
mrg32k3aM1SubSeq:
        /*0000*/ 	.byte	0x0b, 0xcc, 0xee, 0x04, 0x73, 0x29, 0x8b, 0x6f, 0xf6, 0x53, 0x03, 0xf6, 0x23, 0xf6, 0xea, 0xda
        /* <DEDUP_REMOVED lines=125> */
	.type		mrg32k3aM2SubSeq,@object
	.size		mrg32k3aM2SubSeq,(mrg32k3aM1 - mrg32k3aM2SubSeq)
mrg32k3aM2SubSeq:
        /* <DEDUP_REMOVED lines=126> */
	.type		mrg32k3aM1,@object
	.size		mrg32k3aM1,(mrg32k3aM1Seq - mrg32k3aM1)
mrg32k3aM1:
        /* <DEDUP_REMOVED lines=144> */
	.type		mrg32k3aM1Seq,@object
	.size		mrg32k3aM1Seq,(mrg32k3aM2 - mrg32k3aM1Seq)
mrg32k3aM1Seq:
        /* <DEDUP_REMOVED lines=144> */
	.type		mrg32k3aM2,@object
	.size		mrg32k3aM2,(mrg32k3aM2Seq - mrg32k3aM2)
mrg32k3aM2:
        /* <DEDUP_REMOVED lines=144> */
	.type		mrg32k3aM2Seq,@object
	.size		mrg32k3aM2Seq,(precalc_xorwow_matrix - mrg32k3aM2Seq)
mrg32k3aM2Seq:
        /* <DEDUP_REMOVED lines=144> */
	.type		precalc_xorwow_matrix,@object
	.size		precalc_xorwow_matrix,(precalc_xorwow_offset_matrix - precalc_xorwow_matrix)
precalc_xorwow_matrix:
        /* <DEDUP_REMOVED lines=6400> */
	.type		precalc_xorwow_offset_matrix,@object
	.size		precalc_xorwow_offset_matrix,(.L_1 - precalc_xorwow_offset_matrix)
precalc_xorwow_offset_matrix:
        /* <DEDUP_REMOVED lines=6400> */
.L_1:


//--------------------- .nv.shared.reserved.0     --------------------------
	.section	.nv.shared.reserved.0,"aw",@nobits
	.weak		__nv_reservedSMEM_offset_0_alias
	.size		__nv_reservedSMEM_offset_0_alias, 0, 64
	.other		__nv_reservedSMEM_offset_0_alias,@"STO_CUDA_RESERVED_SHARED STV_DEFAULT"
__nv_reservedSMEM_offset_0_alias:
	.zero		0
	.zero		64


//--------------------- .nv.constant0._Z15updatePositionsPfS_S_S_S_ --------------------------
	.section	.nv.constant0._Z15updatePositionsPfS_S_S_S_,"a",@progbits
	.sectionflags	@""
	.align	4
.nv.constant0._Z15updatePositionsPfS_S_S_S_:
	.zero		936


//--------------------- .nv.constant0._Z16updateVelocitiesPfS_S_S_S_ --------------------------
	.section	.nv.constant0._Z16updateVelocitiesPfS_S_S_S_,"a",@progbits
	.sectionflags	@""
	.align	4
.nv.constant0._Z16updateVelocitiesPfS_S_S_S_:
	.zero		936


//--------------------- .nv.constant0._Z10initializePfS_S_S_S_ --------------------------
	.section	.nv.constant0._Z10initializePfS_S_S_S_,"a",@progbits
	.sectionflags	@""
	.align	4
.nv.constant0._Z10initializePfS_S_S_S_:
	.zero		936


//--------------------- .nv.constant0._Z5printv   --------------------------
	.section	.nv.constant0._Z5printv,"a",@progbits
	.sectionflags	@""
	.align	4
.nv.constant0._Z5printv:
	.zero		896


//--------------------- SYMBOLS --------------------------

	.type		.nv.reservedSmem.offset0,@object
	.size		.nv.reservedSmem.offset0,0x4
